//
// Generated by NVIDIA NVVM Compiler
//
// Compiler Build ID: CL-36424714
// Cuda compilation tools, release 13.0, V13.0.88
// Based on NVVM 20.0.0
//

.version 9.0
.target sm_100
.address_size 64

	// .globl	_Z8sobelKerPKhPfS1_ii
.const .align 4 .b8 c_w[15120];
.const .align 4 .f32 c_b;
.extern .shared .align 16 .b8 sh[];

.visible .entry _Z8sobelKerPKhPfS1_ii(
	.param .u64 .ptr .align 1 _Z8sobelKerPKhPfS1_ii_param_0,
	.param .u64 .ptr .align 1 _Z8sobelKerPKhPfS1_ii_param_1,
	.param .u64 .ptr .align 1 _Z8sobelKerPKhPfS1_ii_param_2,
	.param .u32 _Z8sobelKerPKhPfS1_ii_param_3,
	.param .u32 _Z8sobelKerPKhPfS1_ii_param_4
)
{
	.reg .pred 	%p<55>;
	.reg .b16 	%rs<14>;
	.reg .b32 	%r<49>;
	.reg .b32 	%f<38>;
	.reg .b64 	%rd<16>;

	ld.param.u64 	%rd7, [_Z8sobelKerPKhPfS1_ii_param_0];
	ld.param.u64 	%rd5, [_Z8sobelKerPKhPfS1_ii_param_1];
	ld.param.u64 	%rd6, [_Z8sobelKerPKhPfS1_ii_param_2];
	ld.param.u32 	%r12, [_Z8sobelKerPKhPfS1_ii_param_3];
	ld.param.u32 	%r14, [_Z8sobelKerPKhPfS1_ii_param_4];
	cvta.to.global.u64 	%rd1, %rd7;
	mov.u32 	%r1, %tid.x;
	mov.u32 	%r2, %tid.y;
	mov.u32 	%r15, %ctaid.x;
	shl.b32 	%r16, %r15, 4;
	add.s32 	%r3, %r16, %r1;
	mov.u32 	%r17, %ctaid.y;
	shl.b32 	%r18, %r17, 4;
	add.s32 	%r19, %r18, %r2;
	setp.ge.s32 	%p1, %r3, %r12;
	setp.ge.s32 	%p2, %r19, %r14;
	mad.lo.s32 	%r5, %r12, %r19, %r3;
	cvt.s64.s32 	%rd8, %r5;
	add.s64 	%rd2, %rd1, %rd8;
	mad.lo.s32 	%r6, %r2, 18, 18;
	add.s32 	%r20, %r6, %r1;
	mov.u32 	%r21, sh;
	add.s32 	%r7, %r21, %r20;
	or.pred  	%p3, %p1, %p2;
	@%p3 bra 	$L__BB0_2;
	ld.global.u8 	%rs1, [%rd2];
	st.shared.u8 	[%r7+1], %rs1;
$L__BB0_2:
	setp.ne.s32 	%p4, %r1, 0;
	setp.eq.s32 	%p5, %r3, 0;
	add.s32 	%r8, %r21, %r6;
	or.pred  	%p6, %p4, %p5;
	@%p6 bra 	$L__BB0_4;
	ld.global.u8 	%rs2, [%rd2+-1];
	st.shared.u8 	[%r8], %rs2;
$L__BB0_4:
	setp.ne.s32 	%p7, %r1, 15;
	add.s32 	%r9, %r3, 1;
	setp.ge.s32 	%p8, %r9, %r12;
	or.pred  	%p9, %p7, %p8;
	@%p9 bra 	$L__BB0_6;
	ld.global.u8 	%rs3, [%rd2+1];
	st.shared.u8 	[%r8+17], %rs3;
$L__BB0_6:
	setp.ne.s32 	%p10, %r2, 0;
	setp.eq.s32 	%p11, %r19, 0;
	add.s32 	%r23, %r19, -1;
	mad.lo.s32 	%r24, %r12, %r23, %r3;
	cvt.s64.s32 	%rd9, %r24;
	add.s64 	%rd3, %rd1, %rd9;
	add.s32 	%r10, %r21, %r1;
	or.pred  	%p12, %p10, %p11;
	@%p12 bra 	$L__BB0_8;
	ld.global.u8 	%rs4, [%rd3];
	st.shared.u8 	[%r10+1], %rs4;
$L__BB0_8:
	setp.ne.s32 	%p13, %r2, 15;
	add.s32 	%r11, %r19, 1;
	setp.ge.s32 	%p14, %r11, %r14;
	mad.lo.s32 	%r26, %r12, %r19, %r12;
	add.s32 	%r27, %r26, %r3;
	cvt.s64.s32 	%rd10, %r27;
	add.s64 	%rd4, %rd1, %rd10;
	or.pred  	%p15, %p13, %p14;
	@%p15 bra 	$L__BB0_10;
	ld.global.u8 	%rs5, [%rd4];
	st.shared.u8 	[%r10+307], %rs5;
$L__BB0_10:
	setp.eq.s32 	%p16, %r19, 0;
	setp.eq.s32 	%p17, %r3, 0;
	or.b32  	%r28, %r1, %r2;
	setp.ne.s32 	%p18, %r28, 0;
	or.pred  	%p19, %p17, %p16;
	or.pred  	%p20, %p19, %p18;
	@%p20 bra 	$L__BB0_12;
	ld.global.u8 	%rs6, [%rd3+-1];
	st.shared.u8 	[sh], %rs6;
$L__BB0_12:
	setp.eq.s32 	%p21, %r19, 0;
	setp.ne.s32 	%p22, %r2, 0;
	setp.ge.s32 	%p23, %r9, %r12;
	setp.ne.s32 	%p24, %r1, 15;
	or.pred  	%p25, %p24, %p22;
	or.pred  	%p26, %p25, %p23;
	or.pred  	%p27, %p26, %p21;
	@%p27 bra 	$L__BB0_14;
	ld.global.u8 	%rs7, [%rd3+1];
	st.shared.u8 	[sh+17], %rs7;
$L__BB0_14:
	setp.ge.s32 	%p28, %r11, %r14;
	setp.ne.s32 	%p29, %r2, 15;
	setp.eq.s32 	%p30, %r3, 0;
	setp.ne.s32 	%p31, %r1, 0;
	or.pred  	%p32, %p31, %p29;
	or.pred  	%p33, %p32, %p30;
	or.pred  	%p34, %p33, %p28;
	@%p34 bra 	$L__BB0_16;
	ld.global.u8 	%rs8, [%rd4+-1];
	st.shared.u8 	[sh+306], %rs8;
$L__BB0_16:
	setp.ge.s32 	%p35, %r11, %r14;
	setp.ne.s32 	%p36, %r2, 15;
	setp.ge.s32 	%p37, %r9, %r12;
	setp.ne.s32 	%p38, %r1, 15;
	or.pred  	%p39, %p38, %p36;
	or.pred  	%p40, %p39, %p37;
	or.pred  	%p41, %p40, %p35;
	@%p41 bra 	$L__BB0_18;
	ld.global.u8 	%rs9, [%rd4+1];
	st.shared.u8 	[sh+323], %rs9;
$L__BB0_18:
	setp.eq.s32 	%p42, %r19, 0;
	bar.sync 	0;
	setp.lt.s32 	%p43, %r3, 1;
	add.s32 	%r29, %r12, -1;
	setp.ge.s32 	%p44, %r3, %r29;
	or.pred  	%p45, %p43, %p44;
	or.pred  	%p46, %p42, %p45;
	add.s32 	%r30, %r14, -1;
	setp.ge.s32 	%p47, %r19, %r30;
	or.pred  	%p48, %p46, %p47;
	@%p48 bra 	$L__BB0_20;
	ld.shared.u8 	%r31, [%r7+-18];
	ld.shared.u8 	%r32, [%r7+-16];
	ld.shared.u8 	%rs10, [%r7];
	ld.shared.u8 	%rs11, [%r7+2];
	mul.wide.u16 	%r33, %rs11, 2;
	ld.shared.u8 	%r34, [%r7+18];
	ld.shared.u8 	%r35, [%r7+20];
	mul.wide.u16 	%r36, %rs10, 2;
	add.s32 	%r37, %r36, %r31;
	add.s32 	%r38, %r33, %r32;
	add.s32 	%r39, %r37, %r34;
	sub.s32 	%r40, %r38, %r39;
	add.s32 	%r41, %r40, %r35;
	ld.shared.u8 	%rs12, [%r7+-17];
	mul.wide.u16 	%r42, %rs12, 2;
	ld.shared.u8 	%rs13, [%r7+19];
	add.s32 	%r43, %r42, %r31;
	add.s32 	%r44, %r43, %r32;
	mul.wide.u16 	%r45, %rs13, 2;
	add.s32 	%r46, %r45, %r34;
	add.s32 	%r47, %r46, %r35;
	sub.s32 	%r48, %r44, %r47;
	cvt.rn.f32.s32 	%f1, %r41;
	cvt.rn.f32.s32 	%f2, %r48;
	mul.f32 	%f3, %f2, %f2;
	fma.rn.f32 	%f4, %f1, %f1, %f3;
	sqrt.rn.f32 	%f5, %f4;
	cvta.to.global.u64 	%rd11, %rd5;
	mul.wide.s32 	%rd12, %r5, 4;
	add.s64 	%rd13, %rd11, %rd12;
	st.global.f32 	[%rd13], %f5;
	abs.f32 	%f6, %f1;
	abs.f32 	%f7, %f2;
	setp.gt.f32 	%p49, %f7, %f6;
	selp.f32 	%f8, %f7, %f6, %p49;
	selp.f32 	%f9, %f6, %f7, %p49;
	div.rn.f32 	%f10, %f9, %f8;
	mul.f32 	%f11, %f10, %f10;
	fma.rn.f32 	%f12, %f11, 0f3B33710B, 0fBC807748;
	fma.rn.f32 	%f13, %f12, %f11, 0f3D2CDAB2;
	fma.rn.f32 	%f14, %f13, %f11, 0fBD992D10;
	fma.rn.f32 	%f15, %f14, %f11, 0f3DD9EA6C;
	fma.rn.f32 	%f16, %f15, %f11, 0fBE117CB1;
	fma.rn.f32 	%f17, %f16, %f11, 0f3E4CBCE0;
	fma.rn.f32 	%f18, %f17, %f11, 0fBEAAAA7D;
	mul.f32 	%f19, %f11, %f18;
	fma.rn.f32 	%f20, %f19, %f10, %f10;
	neg.f32 	%f21, %f20;
	fma.rn.f32 	%f22, 0f3F6EE581, 0f3FD774EB, %f21;
	selp.f32 	%f23, %f22, %f20, %p49;
	selp.f32 	%f24, 0f3F6EE581, 0f3FEEE581, %p49;
	selp.f32 	%f25, %f20, %f21, %p49;
	fma.rn.f32 	%f26, %f24, 0f3FD774EB, %f25;
	setp.lt.s32 	%p50, %r41, 0;
	selp.f32 	%f27, %f26, %f23, %p50;
	add.f32 	%f28, %f6, %f7;
	setp.eq.f32 	%p51, %f8, 0f00000000;
	selp.f32 	%f29, 0f40490FDB, 0f00000000, %p50;
	setp.eq.f32 	%p52, %f6, %f7;
	selp.f32 	%f30, 0f4016CBE4, 0f3F490FDB, %p50;
	selp.f32 	%f31, %f30, %f27, %p52;
	selp.f32 	%f32, %f29, %f31, %p51;
	abs.f32 	%f33, %f28;
	setp.nan.f32 	%p53, %f33, %f33;
	copysign.f32 	%f34, %f2, %f32;
	selp.f32 	%f35, %f28, %f34, %p53;
	setp.lt.f32 	%p54, %f35, 0f00000000;
	add.f32 	%f36, %f35, 0f40490FDB;
	selp.f32 	%f37, %f36, %f35, %p54;
	cvta.to.global.u64 	%rd14, %rd6;
	add.s64 	%rd15, %rd14, %rd12;
	st.global.f32 	[%rd15], %f37;
$L__BB0_20:
	ret;

}
	// .globl	_Z7cellKerPKfS0_Pfiii
.visible .entry _Z7cellKerPKfS0_Pfiii(
	.param .u64 .ptr .align 1 _Z7cellKerPKfS0_Pfiii_param_0,
	.param .u64 .ptr .align 1 _Z7cellKerPKfS0_Pfiii_param_1,
	.param .u64 .ptr .align 1 _Z7cellKerPKfS0_Pfiii_param_2,
	.param .u32 _Z7cellKerPKfS0_Pfiii_param_3,
	.param .u32 _Z7cellKerPKfS0_Pfiii_param_4,
	.param .u32 _Z7cellKerPKfS0_Pfiii_param_5
)
{
	.local .align 4 .b8 	__local_depot1[36];
	.reg .b64 	%SP;
	.reg .b64 	%SPL;
	.reg .pred 	%p<57>;
	.reg .b32 	%r<114>;
	.reg .b32 	%f<112>;
	.reg .b64 	%rd<21>;

	mov.u64 	%SPL, __local_depot1;
	ld.param.u64 	%rd6, [_Z7cellKerPKfS0_Pfiii_param_0];
	ld.param.u64 	%rd7, [_Z7cellKerPKfS0_Pfiii_param_1];
	ld.param.u64 	%rd5, [_Z7cellKerPKfS0_Pfiii_param_2];
	ld.param.u32 	%r6, [_Z7cellKerPKfS0_Pfiii_param_3];
	ld.param.u32 	%r7, [_Z7cellKerPKfS0_Pfiii_param_5];
	cvta.to.global.u64 	%rd1, %rd7;
	cvta.to.global.u64 	%rd2, %rd6;
	add.u64 	%rd3, %SPL, 0;
	mov.u32 	%r1, %ctaid.x;
	mov.u32 	%r2, %ctaid.y;
	mov.u32 	%r3, %tid.x;
	shl.b32 	%r8, %r1, 3;
	shl.b32 	%r4, %r2, 3;
	mov.b32 	%r9, 0;
	st.local.u32 	[%rd3], %r9;
	st.local.u32 	[%rd3+4], %r9;
	st.local.u32 	[%rd3+8], %r9;
	st.local.u32 	[%rd3+12], %r9;
	st.local.u32 	[%rd3+16], %r9;
	st.local.u32 	[%rd3+20], %r9;
	st.local.u32 	[%rd3+24], %r9;
	st.local.u32 	[%rd3+28], %r9;
	st.local.u32 	[%rd3+32], %r9;
	and.b32  	%r10, %r3, 7;
	or.b32  	%r5, %r10, %r8;
	setp.gt.u32 	%p1, %r3, 63;
	@%p1 bra 	$L__BB1_2;
	shr.u32 	%r11, %r3, 3;
	add.s32 	%r12, %r4, %r11;
	mad.lo.s32 	%r13, %r12, %r6, %r5;
	mul.wide.s32 	%rd9, %r13, 4;
	add.s64 	%rd10, %rd2, %rd9;
	ld.global.f32 	%f10, [%rd10];
	add.s64 	%rd11, %rd1, %rd9;
	ld.global.f32 	%f11, [%rd11];
	mul.f32 	%f12, %f11, 0f42652EE1;
	div.rn.f32 	%f13, %f12, 0f41A00000;
	cvt.rzi.s32.f32 	%r14, %f13;
	min.s32 	%r15, %r14, 8;
	mul.wide.s32 	%rd12, %r15, 4;
	add.s64 	%rd13, %rd3, %rd12;
	ld.local.f32 	%f14, [%rd13];
	add.f32 	%f15, %f10, %f14;
	st.local.f32 	[%rd13], %f15;
$L__BB1_2:
	setp.gt.u32 	%p2, %r3, 31;
	@%p2 bra 	$L__BB1_4;
	add.s32 	%r16, %r3, 32;
	shr.u32 	%r17, %r16, 3;
	add.s32 	%r18, %r4, %r17;
	mad.lo.s32 	%r19, %r18, %r6, %r5;
	mul.wide.s32 	%rd14, %r19, 4;
	add.s64 	%rd15, %rd2, %rd14;
	ld.global.f32 	%f16, [%rd15];
	add.s64 	%rd16, %rd1, %rd14;
	ld.global.f32 	%f17, [%rd16];
	mul.f32 	%f18, %f17, 0f42652EE1;
	div.rn.f32 	%f19, %f18, 0f41A00000;
	cvt.rzi.s32.f32 	%r20, %f19;
	min.s32 	%r21, %r20, 8;
	mul.wide.s32 	%rd17, %r21, 4;
	add.s64 	%rd18, %rd3, %rd17;
	ld.local.f32 	%f20, [%rd18];
	add.f32 	%f21, %f16, %f20;
	st.local.f32 	[%rd18], %f21;
$L__BB1_4:
	setp.ne.s32 	%p3, %r3, 0;
	mad.lo.s32 	%r22, %r7, %r2, %r1;
	mul.lo.s32 	%r23, %r22, 9;
	ld.local.f32 	%f22, [%rd3];
	mov.b32 	%r24, %f22;
	shfl.sync.down.b32	%r25|%p4, %r24, 16, 31, -1;
	mov.b32 	%f23, %r25;
	add.f32 	%f24, %f22, %f23;
	mov.b32 	%r26, %f24;
	shfl.sync.down.b32	%r27|%p5, %r26, 8, 31, -1;
	mov.b32 	%f25, %r27;
	add.f32 	%f26, %f24, %f25;
	mov.b32 	%r28, %f26;
	shfl.sync.down.b32	%r29|%p6, %r28, 4, 31, -1;
	mov.b32 	%f27, %r29;
	add.f32 	%f28, %f26, %f27;
	mov.b32 	%r30, %f28;
	shfl.sync.down.b32	%r31|%p7, %r30, 2, 31, -1;
	mov.b32 	%f29, %r31;
	add.f32 	%f30, %f28, %f29;
	mov.b32 	%r32, %f30;
	shfl.sync.down.b32	%r33|%p8, %r32, 1, 31, -1;
	mov.b32 	%f31, %r33;
	add.f32 	%f1, %f30, %f31;
	cvta.to.global.u64 	%rd19, %rd5;
	mul.wide.s32 	%rd20, %r23, 4;
	add.s64 	%rd4, %rd19, %rd20;
	@%p3 bra 	$L__BB1_6;
	st.global.f32 	[%rd4], %f1;
$L__BB1_6:
	setp.ne.s32 	%p9, %r3, 0;
	ld.local.f32 	%f32, [%rd3+4];
	mov.b32 	%r34, %f32;
	shfl.sync.down.b32	%r35|%p10, %r34, 16, 31, -1;
	mov.b32 	%f33, %r35;
	add.f32 	%f34, %f32, %f33;
	mov.b32 	%r36, %f34;
	shfl.sync.down.b32	%r37|%p11, %r36, 8, 31, -1;
	mov.b32 	%f35, %r37;
	add.f32 	%f36, %f34, %f35;
	mov.b32 	%r38, %f36;
	shfl.sync.down.b32	%r39|%p12, %r38, 4, 31, -1;
	mov.b32 	%f37, %r39;
	add.f32 	%f38, %f36, %f37;
	mov.b32 	%r40, %f38;
	shfl.sync.down.b32	%r41|%p13, %r40, 2, 31, -1;
	mov.b32 	%f39, %r41;
	add.f32 	%f40, %f38, %f39;
	mov.b32 	%r42, %f40;
	shfl.sync.down.b32	%r43|%p14, %r42, 1, 31, -1;
	mov.b32 	%f41, %r43;
	add.f32 	%f2, %f40, %f41;
	@%p9 bra 	$L__BB1_8;
	st.global.f32 	[%rd4+4], %f2;
$L__BB1_8:
	setp.ne.s32 	%p15, %r3, 0;
	ld.local.f32 	%f42, [%rd3+8];
	mov.b32 	%r44, %f42;
	shfl.sync.down.b32	%r45|%p16, %r44, 16, 31, -1;
	mov.b32 	%f43, %r45;
	add.f32 	%f44, %f42, %f43;
	mov.b32 	%r46, %f44;
	shfl.sync.down.b32	%r47|%p17, %r46, 8, 31, -1;
	mov.b32 	%f45, %r47;
	add.f32 	%f46, %f44, %f45;
	mov.b32 	%r48, %f46;
	shfl.sync.down.b32	%r49|%p18, %r48, 4, 31, -1;
	mov.b32 	%f47, %r49;
	add.f32 	%f48, %f46, %f47;
	mov.b32 	%r50, %f48;
	shfl.sync.down.b32	%r51|%p19, %r50, 2, 31, -1;
	mov.b32 	%f49, %r51;
	add.f32 	%f50, %f48, %f49;
	mov.b32 	%r52, %f50;
	shfl.sync.down.b32	%r53|%p20, %r52, 1, 31, -1;
	mov.b32 	%f51, %r53;
	add.f32 	%f3, %f50, %f51;
	@%p15 bra 	$L__BB1_10;
	st.global.f32 	[%rd4+8], %f3;
$L__BB1_10:
	setp.ne.s32 	%p21, %r3, 0;
	ld.local.f32 	%f52, [%rd3+12];
	mov.b32 	%r54, %f52;
	shfl.sync.down.b32	%r55|%p22, %r54, 16, 31, -1;
	mov.b32 	%f53, %r55;
	add.f32 	%f54, %f52, %f53;
	mov.b32 	%r56, %f54;
	shfl.sync.down.b32	%r57|%p23, %r56, 8, 31, -1;
	mov.b32 	%f55, %r57;
	add.f32 	%f56, %f54, %f55;
	mov.b32 	%r58, %f56;
	shfl.sync.down.b32	%r59|%p24, %r58, 4, 31, -1;
	mov.b32 	%f57, %r59;
	add.f32 	%f58, %f56, %f57;
	mov.b32 	%r60, %f58;
	shfl.sync.down.b32	%r61|%p25, %r60, 2, 31, -1;
	mov.b32 	%f59, %r61;
	add.f32 	%f60, %f58, %f59;
	mov.b32 	%r62, %f60;
	shfl.sync.down.b32	%r63|%p26, %r62, 1, 31, -1;
	mov.b32 	%f61, %r63;
	add.f32 	%f4, %f60, %f61;
	@%p21 bra 	$L__BB1_12;
	st.global.f32 	[%rd4+12], %f4;
$L__BB1_12:
	setp.ne.s32 	%p27, %r3, 0;
	ld.local.f32 	%f62, [%rd3+16];
	mov.b32 	%r64, %f62;
	shfl.sync.down.b32	%r65|%p28, %r64, 16, 31, -1;
	mov.b32 	%f63, %r65;
	add.f32 	%f64, %f62, %f63;
	mov.b32 	%r66, %f64;
	shfl.sync.down.b32	%r67|%p29, %r66, 8, 31, -1;
	mov.b32 	%f65, %r67;
	add.f32 	%f66, %f64, %f65;
	mov.b32 	%r68, %f66;
	shfl.sync.down.b32	%r69|%p30, %r68, 4, 31, -1;
	mov.b32 	%f67, %r69;
	add.f32 	%f68, %f66, %f67;
	mov.b32 	%r70, %f68;
	shfl.sync.down.b32	%r71|%p31, %r70, 2, 31, -1;
	mov.b32 	%f69, %r71;
	add.f32 	%f70, %f68, %f69;
	mov.b32 	%r72, %f70;
	shfl.sync.down.b32	%r73|%p32, %r72, 1, 31, -1;
	mov.b32 	%f71, %r73;
	add.f32 	%f5, %f70, %f71;
	@%p27 bra 	$L__BB1_14;
	st.global.f32 	[%rd4+16], %f5;
$L__BB1_14:
	setp.ne.s32 	%p33, %r3, 0;
	ld.local.f32 	%f72, [%rd3+20];
	mov.b32 	%r74, %f72;
	shfl.sync.down.b32	%r75|%p34, %r74, 16, 31, -1;
	mov.b32 	%f73, %r75;
	add.f32 	%f74, %f72, %f73;
	mov.b32 	%r76, %f74;
	shfl.sync.down.b32	%r77|%p35, %r76, 8, 31, -1;
	mov.b32 	%f75, %r77;
	add.f32 	%f76, %f74, %f75;
	mov.b32 	%r78, %f76;
	shfl.sync.down.b32	%r79|%p36, %r78, 4, 31, -1;
	mov.b32 	%f77, %r79;
	add.f32 	%f78, %f76, %f77;
	mov.b32 	%r80, %f78;
	shfl.sync.down.b32	%r81|%p37, %r80, 2, 31, -1;
	mov.b32 	%f79, %r81;
	add.f32 	%f80, %f78, %f79;
	mov.b32 	%r82, %f80;
	shfl.sync.down.b32	%r83|%p38, %r82, 1, 31, -1;
	mov.b32 	%f81, %r83;
	add.f32 	%f6, %f80, %f81;
	@%p33 bra 	$L__BB1_16;
	st.global.f32 	[%rd4+20], %f6;
$L__BB1_16:
	setp.ne.s32 	%p39, %r3, 0;
	ld.local.f32 	%f82, [%rd3+24];
	mov.b32 	%r84, %f82;
	shfl.sync.down.b32	%r85|%p40, %r84, 16, 31, -1;
	mov.b32 	%f83, %r85;
	add.f32 	%f84, %f82, %f83;
	mov.b32 	%r86, %f84;
	shfl.sync.down.b32	%r87|%p41, %r86, 8, 31, -1;
	mov.b32 	%f85, %r87;
	add.f32 	%f86, %f84, %f85;
	mov.b32 	%r88, %f86;
	shfl.sync.down.b32	%r89|%p42, %r88, 4, 31, -1;
	mov.b32 	%f87, %r89;
	add.f32 	%f88, %f86, %f87;
	mov.b32 	%r90, %f88;
	shfl.sync.down.b32	%r91|%p43, %r90, 2, 31, -1;
	mov.b32 	%f89, %r91;
	add.f32 	%f90, %f88, %f89;
	mov.b32 	%r92, %f90;
	shfl.sync.down.b32	%r93|%p44, %r92, 1, 31, -1;
	mov.b32 	%f91, %r93;
	add.f32 	%f7, %f90, %f91;
	@%p39 bra 	$L__BB1_18;
	st.global.f32 	[%rd4+24], %f7;
$L__BB1_18:
	setp.ne.s32 	%p45, %r3, 0;
	ld.local.f32 	%f92, [%rd3+28];
	mov.b32 	%r94, %f92;
	shfl.sync.down.b32	%r95|%p46, %r94, 16, 31, -1;
	mov.b32 	%f93, %r95;
	add.f32 	%f94, %f92, %f93;
	mov.b32 	%r96, %f94;
	shfl.sync.down.b32	%r97|%p47, %r96, 8, 31, -1;
	mov.b32 	%f95, %r97;
	add.f32 	%f96, %f94, %f95;
	mov.b32 	%r98, %f96;
	shfl.sync.down.b32	%r99|%p48, %r98, 4, 31, -1;
	mov.b32 	%f97, %r99;
	add.f32 	%f98, %f96, %f97;
	mov.b32 	%r100, %f98;
	shfl.sync.down.b32	%r101|%p49, %r100, 2, 31, -1;
	mov.b32 	%f99, %r101;
	add.f32 	%f100, %f98, %f99;
	mov.b32 	%r102, %f100;
	shfl.sync.down.b32	%r103|%p50, %r102, 1, 31, -1;
	mov.b32 	%f101, %r103;
	add.f32 	%f8, %f100, %f101;
	@%p45 bra 	$L__BB1_20;
	st.global.f32 	[%rd4+28], %f8;
$L__BB1_20:
	setp.ne.s32 	%p51, %r3, 0;
	ld.local.f32 	%f102, [%rd3+32];
	mov.b32 	%r104, %f102;
	shfl.sync.down.b32	%r105|%p52, %r104, 16, 31, -1;
	mov.b32 	%f103, %r105;
	add.f32 	%f104, %f102, %f103;
	mov.b32 	%r106, %f104;
	shfl.sync.down.b32	%r107|%p53, %r106, 8, 31, -1;
	mov.b32 	%f105, %r107;
	add.f32 	%f106, %f104, %f105;
	mov.b32 	%r108, %f106;
	shfl.sync.down.b32	%r109|%p54, %r108, 4, 31, -1;
	mov.b32 	%f107, %r109;
	add.f32 	%f108, %f106, %f107;
	mov.b32 	%r110, %f108;
	shfl.sync.down.b32	%r111|%p55, %r110, 2, 31, -1;
	mov.b32 	%f109, %r111;
	add.f32 	%f110, %f108, %f109;
	mov.b32 	%r112, %f110;
	shfl.sync.down.b32	%r113|%p56, %r112, 1, 31, -1;
	mov.b32 	%f111, %r113;
	add.f32 	%f9, %f110, %f111;
	@%p51 bra 	$L__BB1_22;
	st.global.f32 	[%rd4+32], %f9;
$L__BB1_22:
	ret;

}
	// .globl	_Z8blockKerPKfPfiii
.visible .entry _Z8blockKerPKfPfiii(
	.param .u64 .ptr .align 1 _Z8blockKerPKfPfiii_param_0,
	.param .u64 .ptr .align 1 _Z8blockKerPKfPfiii_param_1,
	.param .u32 _Z8blockKerPKfPfiii_param_2,
	.param .u32 _Z8blockKerPKfPfiii_param_3,
	.param .u32 _Z8blockKerPKfPfiii_param_4
)
{
	.reg .pred 	%p<38>;
	.reg .b32 	%r<23>;
	.reg .b32 	%f<219>;
	.reg .b64 	%rd<13>;

	ld.param.u32 	%r2, [_Z8blockKerPKfPfiii_param_3];
	ld.param.u32 	%r3, [_Z8blockKerPKfPfiii_param_4];
	mov.u32 	%r4, %ctaid.x;
	mov.u32 	%r5, %ntid.x;
	mov.u32 	%r6, %tid.x;
	mad.lo.s32 	%r7, %r4, %r5, %r6;
	mul.lo.s32 	%r8, %r3, %r2;
	setp.ge.s32 	%p1, %r7, %r8;
	@%p1 bra 	$L__BB2_2;
	ld.param.u32 	%r22, [_Z8blockKerPKfPfiii_param_3];
	ld.param.u32 	%r21, [_Z8blockKerPKfPfiii_param_2];
	ld.param.u64 	%rd12, [_Z8blockKerPKfPfiii_param_1];
	ld.param.u64 	%rd11, [_Z8blockKerPKfPfiii_param_0];
	cvta.to.global.u64 	%rd3, %rd12;
	cvta.to.global.u64 	%rd4, %rd11;
	mov.u32 	%r9, %ctaid.x;
	mov.u32 	%r10, %ntid.x;
	mov.u32 	%r11, %tid.x;
	mad.lo.s32 	%r12, %r9, %r10, %r11;
	div.s32 	%r13, %r12, %r22;
	mul.lo.s32 	%r14, %r13, %r22;
	sub.s32 	%r15, %r12, %r14;
	mad.lo.s32 	%r16, %r13, %r21, %r15;
	mul.lo.s32 	%r17, %r16, 9;
	mul.wide.s32 	%rd5, %r17, 4;
	add.s64 	%rd6, %rd4, %rd5;
	ld.global.f32 	%f1, [%rd6];
	ld.global.f32 	%f2, [%rd6+4];
	ld.global.f32 	%f3, [%rd6+8];
	ld.global.f32 	%f4, [%rd6+12];
	ld.global.f32 	%f5, [%rd6+16];
	ld.global.f32 	%f6, [%rd6+20];
	ld.global.f32 	%f7, [%rd6+24];
	ld.global.f32 	%f8, [%rd6+28];
	ld.global.f32 	%f9, [%rd6+32];
	ld.global.f32 	%f10, [%rd6+36];
	ld.global.f32 	%f11, [%rd6+40];
	ld.global.f32 	%f12, [%rd6+44];
	ld.global.f32 	%f13, [%rd6+48];
	ld.global.f32 	%f14, [%rd6+52];
	ld.global.f32 	%f15, [%rd6+56];
	ld.global.f32 	%f16, [%rd6+60];
	ld.global.f32 	%f17, [%rd6+64];
	ld.global.f32 	%f18, [%rd6+68];
	add.s32 	%r18, %r16, %r21;
	mul.lo.s32 	%r19, %r18, 9;
	mul.wide.s32 	%rd7, %r19, 4;
	add.s64 	%rd8, %rd4, %rd7;
	ld.global.f32 	%f19, [%rd8];
	ld.global.f32 	%f20, [%rd8+4];
	ld.global.f32 	%f21, [%rd8+8];
	ld.global.f32 	%f22, [%rd8+12];
	ld.global.f32 	%f23, [%rd8+16];
	ld.global.f32 	%f24, [%rd8+20];
	ld.global.f32 	%f25, [%rd8+24];
	ld.global.f32 	%f26, [%rd8+28];
	ld.global.f32 	%f27, [%rd8+32];
	ld.global.f32 	%f28, [%rd8+36];
	ld.global.f32 	%f29, [%rd8+40];
	ld.global.f32 	%f30, [%rd8+44];
	ld.global.f32 	%f31, [%rd8+48];
	ld.global.f32 	%f32, [%rd8+52];
	ld.global.f32 	%f33, [%rd8+56];
	ld.global.f32 	%f34, [%rd8+60];
	ld.global.f32 	%f35, [%rd8+64];
	ld.global.f32 	%f36, [%rd8+68];
	fma.rn.f32 	%f37, %f1, %f1, 0f358637BD;
	fma.rn.f32 	%f38, %f2, %f2, %f37;
	fma.rn.f32 	%f39, %f3, %f3, %f38;
	fma.rn.f32 	%f40, %f4, %f4, %f39;
	fma.rn.f32 	%f41, %f5, %f5, %f40;
	fma.rn.f32 	%f42, %f6, %f6, %f41;
	fma.rn.f32 	%f43, %f7, %f7, %f42;
	fma.rn.f32 	%f44, %f8, %f8, %f43;
	fma.rn.f32 	%f45, %f9, %f9, %f44;
	fma.rn.f32 	%f46, %f10, %f10, %f45;
	fma.rn.f32 	%f47, %f11, %f11, %f46;
	fma.rn.f32 	%f48, %f12, %f12, %f47;
	fma.rn.f32 	%f49, %f13, %f13, %f48;
	fma.rn.f32 	%f50, %f14, %f14, %f49;
	fma.rn.f32 	%f51, %f15, %f15, %f50;
	fma.rn.f32 	%f52, %f16, %f16, %f51;
	fma.rn.f32 	%f53, %f17, %f17, %f52;
	fma.rn.f32 	%f54, %f18, %f18, %f53;
	fma.rn.f32 	%f55, %f19, %f19, %f54;
	fma.rn.f32 	%f56, %f20, %f20, %f55;
	fma.rn.f32 	%f57, %f21, %f21, %f56;
	fma.rn.f32 	%f58, %f22, %f22, %f57;
	fma.rn.f32 	%f59, %f23, %f23, %f58;
	fma.rn.f32 	%f60, %f24, %f24, %f59;
	fma.rn.f32 	%f61, %f25, %f25, %f60;
	fma.rn.f32 	%f62, %f26, %f26, %f61;
	fma.rn.f32 	%f63, %f27, %f27, %f62;
	fma.rn.f32 	%f64, %f28, %f28, %f63;
	fma.rn.f32 	%f65, %f29, %f29, %f64;
	fma.rn.f32 	%f66, %f30, %f30, %f65;
	fma.rn.f32 	%f67, %f31, %f31, %f66;
	fma.rn.f32 	%f68, %f32, %f32, %f67;
	fma.rn.f32 	%f69, %f33, %f33, %f68;
	fma.rn.f32 	%f70, %f34, %f34, %f69;
	fma.rn.f32 	%f71, %f35, %f35, %f70;
	fma.rn.f32 	%f72, %f36, %f36, %f71;
	sqrt.rn.f32 	%f73, %f72;
	div.rn.f32 	%f74, %f1, %f73;
	setp.gt.f32 	%p2, %f74, 0f3E4CCCCD;
	selp.f32 	%f75, 0f3E4CCCCD, %f74, %p2;
	div.rn.f32 	%f76, %f2, %f73;
	setp.gt.f32 	%p3, %f76, 0f3E4CCCCD;
	selp.f32 	%f77, 0f3E4CCCCD, %f76, %p3;
	div.rn.f32 	%f78, %f3, %f73;
	setp.gt.f32 	%p4, %f78, 0f3E4CCCCD;
	selp.f32 	%f79, 0f3E4CCCCD, %f78, %p4;
	div.rn.f32 	%f80, %f4, %f73;
	setp.gt.f32 	%p5, %f80, 0f3E4CCCCD;
	selp.f32 	%f81, 0f3E4CCCCD, %f80, %p5;
	div.rn.f32 	%f82, %f5, %f73;
	setp.gt.f32 	%p6, %f82, 0f3E4CCCCD;
	selp.f32 	%f83, 0f3E4CCCCD, %f82, %p6;
	div.rn.f32 	%f84, %f6, %f73;
	setp.gt.f32 	%p7, %f84, 0f3E4CCCCD;
	selp.f32 	%f85, 0f3E4CCCCD, %f84, %p7;
	div.rn.f32 	%f86, %f7, %f73;
	setp.gt.f32 	%p8, %f86, 0f3E4CCCCD;
	selp.f32 	%f87, 0f3E4CCCCD, %f86, %p8;
	div.rn.f32 	%f88, %f8, %f73;
	setp.gt.f32 	%p9, %f88, 0f3E4CCCCD;
	selp.f32 	%f89, 0f3E4CCCCD, %f88, %p9;
	div.rn.f32 	%f90, %f9, %f73;
	setp.gt.f32 	%p10, %f90, 0f3E4CCCCD;
	selp.f32 	%f91, 0f3E4CCCCD, %f90, %p10;
	div.rn.f32 	%f92, %f10, %f73;
	setp.gt.f32 	%p11, %f92, 0f3E4CCCCD;
	selp.f32 	%f93, 0f3E4CCCCD, %f92, %p11;
	div.rn.f32 	%f94, %f11, %f73;
	setp.gt.f32 	%p12, %f94, 0f3E4CCCCD;
	selp.f32 	%f95, 0f3E4CCCCD, %f94, %p12;
	div.rn.f32 	%f96, %f12, %f73;
	setp.gt.f32 	%p13, %f96, 0f3E4CCCCD;
	selp.f32 	%f97, 0f3E4CCCCD, %f96, %p13;
	div.rn.f32 	%f98, %f13, %f73;
	setp.gt.f32 	%p14, %f98, 0f3E4CCCCD;
	selp.f32 	%f99, 0f3E4CCCCD, %f98, %p14;
	div.rn.f32 	%f100, %f14, %f73;
	setp.gt.f32 	%p15, %f100, 0f3E4CCCCD;
	selp.f32 	%f101, 0f3E4CCCCD, %f100, %p15;
	div.rn.f32 	%f102, %f15, %f73;
	setp.gt.f32 	%p16, %f102, 0f3E4CCCCD;
	selp.f32 	%f103, 0f3E4CCCCD, %f102, %p16;
	div.rn.f32 	%f104, %f16, %f73;
	setp.gt.f32 	%p17, %f104, 0f3E4CCCCD;
	selp.f32 	%f105, 0f3E4CCCCD, %f104, %p17;
	div.rn.f32 	%f106, %f17, %f73;
	setp.gt.f32 	%p18, %f106, 0f3E4CCCCD;
	selp.f32 	%f107, 0f3E4CCCCD, %f106, %p18;
	div.rn.f32 	%f108, %f18, %f73;
	setp.gt.f32 	%p19, %f108, 0f3E4CCCCD;
	selp.f32 	%f109, 0f3E4CCCCD, %f108, %p19;
	div.rn.f32 	%f110, %f19, %f73;
	setp.gt.f32 	%p20, %f110, 0f3E4CCCCD;
	selp.f32 	%f111, 0f3E4CCCCD, %f110, %p20;
	div.rn.f32 	%f112, %f20, %f73;
	setp.gt.f32 	%p21, %f112, 0f3E4CCCCD;
	selp.f32 	%f113, 0f3E4CCCCD, %f112, %p21;
	div.rn.f32 	%f114, %f21, %f73;
	setp.gt.f32 	%p22, %f114, 0f3E4CCCCD;
	selp.f32 	%f115, 0f3E4CCCCD, %f114, %p22;
	div.rn.f32 	%f116, %f22, %f73;
	setp.gt.f32 	%p23, %f116, 0f3E4CCCCD;
	selp.f32 	%f117, 0f3E4CCCCD, %f116, %p23;
	div.rn.f32 	%f118, %f23, %f73;
	setp.gt.f32 	%p24, %f118, 0f3E4CCCCD;
	selp.f32 	%f119, 0f3E4CCCCD, %f118, %p24;
	div.rn.f32 	%f120, %f24, %f73;
	setp.gt.f32 	%p25, %f120, 0f3E4CCCCD;
	selp.f32 	%f121, 0f3E4CCCCD, %f120, %p25;
	div.rn.f32 	%f122, %f25, %f73;
	setp.gt.f32 	%p26, %f122, 0f3E4CCCCD;
	selp.f32 	%f123, 0f3E4CCCCD, %f122, %p26;
	div.rn.f32 	%f124, %f26, %f73;
	setp.gt.f32 	%p27, %f124, 0f3E4CCCCD;
	selp.f32 	%f125, 0f3E4CCCCD, %f124, %p27;
	div.rn.f32 	%f126, %f27, %f73;
	setp.gt.f32 	%p28, %f126, 0f3E4CCCCD;
	selp.f32 	%f127, 0f3E4CCCCD, %f126, %p28;
	div.rn.f32 	%f128, %f28, %f73;
	setp.gt.f32 	%p29, %f128, 0f3E4CCCCD;
	selp.f32 	%f129, 0f3E4CCCCD, %f128, %p29;
	div.rn.f32 	%f130, %f29, %f73;
	setp.gt.f32 	%p30, %f130, 0f3E4CCCCD;
	selp.f32 	%f131, 0f3E4CCCCD, %f130, %p30;
	div.rn.f32 	%f132, %f30, %f73;
	setp.gt.f32 	%p31, %f132, 0f3E4CCCCD;
	selp.f32 	%f133, 0f3E4CCCCD, %f132, %p31;
	div.rn.f32 	%f134, %f31, %f73;
	setp.gt.f32 	%p32, %f134, 0f3E4CCCCD;
	selp.f32 	%f135, 0f3E4CCCCD, %f134, %p32;
	div.rn.f32 	%f136, %f32, %f73;
	setp.gt.f32 	%p33, %f136, 0f3E4CCCCD;
	selp.f32 	%f137, 0f3E4CCCCD, %f136, %p33;
	div.rn.f32 	%f138, %f33, %f73;
	setp.gt.f32 	%p34, %f138, 0f3E4CCCCD;
	selp.f32 	%f139, 0f3E4CCCCD, %f138, %p34;
	div.rn.f32 	%f140, %f34, %f73;
	setp.gt.f32 	%p35, %f140, 0f3E4CCCCD;
	selp.f32 	%f141, 0f3E4CCCCD, %f140, %p35;
	div.rn.f32 	%f142, %f35, %f73;
	setp.gt.f32 	%p36, %f142, 0f3E4CCCCD;
	selp.f32 	%f143, 0f3E4CCCCD, %f142, %p36;
	div.rn.f32 	%f144, %f36, %f73;
	setp.gt.f32 	%p37, %f144, 0f3E4CCCCD;
	selp.f32 	%f145, 0f3E4CCCCD, %f144, %p37;
	fma.rn.f32 	%f146, %f75, %f75, 0f358637BD;
	fma.rn.f32 	%f147, %f77, %f77, %f146;
	fma.rn.f32 	%f148, %f79, %f79, %f147;
	fma.rn.f32 	%f149, %f81, %f81, %f148;
	fma.rn.f32 	%f150, %f83, %f83, %f149;
	fma.rn.f32 	%f151, %f85, %f85, %f150;
	fma.rn.f32 	%f152, %f87, %f87, %f151;
	fma.rn.f32 	%f153, %f89, %f89, %f152;
	fma.rn.f32 	%f154, %f91, %f91, %f153;
	fma.rn.f32 	%f155, %f93, %f93, %f154;
	fma.rn.f32 	%f156, %f95, %f95, %f155;
	fma.rn.f32 	%f157, %f97, %f97, %f156;
	fma.rn.f32 	%f158, %f99, %f99, %f157;
	fma.rn.f32 	%f159, %f101, %f101, %f158;
	fma.rn.f32 	%f160, %f103, %f103, %f159;
	fma.rn.f32 	%f161, %f105, %f105, %f160;
	fma.rn.f32 	%f162, %f107, %f107, %f161;
	fma.rn.f32 	%f163, %f109, %f109, %f162;
	fma.rn.f32 	%f164, %f111, %f111, %f163;
	fma.rn.f32 	%f165, %f113, %f113, %f164;
	fma.rn.f32 	%f166, %f115, %f115, %f165;
	fma.rn.f32 	%f167, %f117, %f117, %f166;
	fma.rn.f32 	%f168, %f119, %f119, %f167;
	fma.rn.f32 	%f169, %f121, %f121, %f168;
	fma.rn.f32 	%f170, %f123, %f123, %f169;
	fma.rn.f32 	%f171, %f125, %f125, %f170;
	fma.rn.f32 	%f172, %f127, %f127, %f171;
	fma.rn.f32 	%f173, %f129, %f129, %f172;
	fma.rn.f32 	%f174, %f131, %f131, %f173;
	fma.rn.f32 	%f175, %f133, %f133, %f174;
	fma.rn.f32 	%f176, %f135, %f135, %f175;
	fma.rn.f32 	%f177, %f137, %f137, %f176;
	fma.rn.f32 	%f178, %f139, %f139, %f177;
	fma.rn.f32 	%f179, %f141, %f141, %f178;
	fma.rn.f32 	%f180, %f143, %f143, %f179;
	fma.rn.f32 	%f181, %f145, %f145, %f180;
	sqrt.rn.f32 	%f182, %f181;
	mul.lo.s32 	%r20, %r12, 36;
	div.rn.f32 	%f183, %f75, %f182;
	mul.wide.s32 	%rd9, %r20, 4;
	add.s64 	%rd10, %rd3, %rd9;
	st.global.f32 	[%rd10], %f183;
	div.rn.f32 	%f184, %f77, %f182;
	st.global.f32 	[%rd10+4], %f184;
	div.rn.f32 	%f185, %f79, %f182;
	st.global.f32 	[%rd10+8], %f185;
	div.rn.f32 	%f186, %f81, %f182;
	st.global.f32 	[%rd10+12], %f186;
	div.rn.f32 	%f187, %f83, %f182;
	st.global.f32 	[%rd10+16], %f187;
	div.rn.f32 	%f188, %f85, %f182;
	st.global.f32 	[%rd10+20], %f188;
	div.rn.f32 	%f189, %f87, %f182;
	st.global.f32 	[%rd10+24], %f189;
	div.rn.f32 	%f190, %f89, %f182;
	st.global.f32 	[%rd10+28], %f190;
	div.rn.f32 	%f191, %f91, %f182;
	st.global.f32 	[%rd10+32], %f191;
	div.rn.f32 	%f192, %f93, %f182;
	st.global.f32 	[%rd10+36], %f192;
	div.rn.f32 	%f193, %f95, %f182;
	st.global.f32 	[%rd10+40], %f193;
	div.rn.f32 	%f194, %f97, %f182;
	st.global.f32 	[%rd10+44], %f194;
	div.rn.f32 	%f195, %f99, %f182;
	st.global.f32 	[%rd10+48], %f195;
	div.rn.f32 	%f196, %f101, %f182;
	st.global.f32 	[%rd10+52], %f196;
	div.rn.f32 	%f197, %f103, %f182;
	st.global.f32 	[%rd10+56], %f197;
	div.rn.f32 	%f198, %f105, %f182;
	st.global.f32 	[%rd10+60], %f198;
	div.rn.f32 	%f199, %f107, %f182;
	st.global.f32 	[%rd10+64], %f199;
	div.rn.f32 	%f200, %f109, %f182;
	st.global.f32 	[%rd10+68], %f200;
	div.rn.f32 	%f201, %f111, %f182;
	st.global.f32 	[%rd10+72], %f201;
	div.rn.f32 	%f202, %f113, %f182;
	st.global.f32 	[%rd10+76], %f202;
	div.rn.f32 	%f203, %f115, %f182;
	st.global.f32 	[%rd10+80], %f203;
	div.rn.f32 	%f204, %f117, %f182;
	st.global.f32 	[%rd10+84], %f204;
	div.rn.f32 	%f205, %f119, %f182;
	st.global.f32 	[%rd10+88], %f205;
	div.rn.f32 	%f206, %f121, %f182;
	st.global.f32 	[%rd10+92], %f206;
	div.rn.f32 	%f207, %f123, %f182;
	st.global.f32 	[%rd10+96], %f207;
	div.rn.f32 	%f208, %f125, %f182;
	st.global.f32 	[%rd10+100], %f208;
	div.rn.f32 	%f209, %f127, %f182;
	st.global.f32 	[%rd10+104], %f209;
	div.rn.f32 	%f210, %f129, %f182;
	st.global.f32 	[%rd10+108], %f210;
	div.rn.f32 	%f211, %f131, %f182;
	st.global.f32 	[%rd10+112], %f211;
	div.rn.f32 	%f212, %f133, %f182;
	st.global.f32 	[%rd10+116], %f212;
	div.rn.f32 	%f213, %f135, %f182;
	st.global.f32 	[%rd10+120], %f213;
	div.rn.f32 	%f214, %f137, %f182;
	st.global.f32 	[%rd10+124], %f214;
	div.rn.f32 	%f215, %f139, %f182;
	st.global.f32 	[%rd10+128], %f215;
	div.rn.f32 	%f216, %f141, %f182;
	st.global.f32 	[%rd10+132], %f216;
	div.rn.f32 	%f217, %f143, %f182;
	st.global.f32 	[%rd10+136], %f217;
	div.rn.f32 	%f218, %f145, %f182;
	st.global.f32 	[%rd10+140], %f218;
$L__BB2_2:
	ret;

}
	// .globl	_Z9gatherKerPKfPfiiii
.visible .entry _Z9gatherKerPKfPfiiii(
	.param .u64 .ptr .align 1 _Z9gatherKerPKfPfiiii_param_0,
	.param .u64 .ptr .align 1 _Z9gatherKerPKfPfiiii_param_1,
	.param .u32 _Z9gatherKerPKfPfiiii_param_2,
	.param .u32 _Z9gatherKerPKfPfiiii_param_3,
	.param .u32 _Z9gatherKerPKfPfiiii_param_4,
	.param .u32 _Z9gatherKerPKfPfiiii_param_5
)
{
	.reg .pred 	%p<17>;
	.reg .b32 	%r<203>;
	.reg .b32 	%f<541>;
	.reg .b64 	%rd<91>;

	ld.param.u64 	%rd21, [_Z9gatherKerPKfPfiiii_param_0];
	ld.param.u64 	%rd22, [_Z9gatherKerPKfPfiiii_param_1];
	ld.param.u32 	%r93, [_Z9gatherKerPKfPfiiii_param_2];
	ld.param.u32 	%r94, [_Z9gatherKerPKfPfiiii_param_4];
	ld.param.u32 	%r95, [_Z9gatherKerPKfPfiiii_param_5];
	cvta.to.global.u64 	%rd1, %rd22;
	cvta.to.global.u64 	%rd2, %rd21;
	mov.u32 	%r96, %ctaid.x;
	mov.u32 	%r97, %ntid.x;
	mov.u32 	%r98, %tid.x;
	mad.lo.s32 	%r1, %r96, %r97, %r98;
	setp.ge.s32 	%p1, %r1, %r95;
	@%p1 bra 	$L__BB3_31;
	div.s32 	%r2, %r1, %r94;
	mul.lo.s32 	%r3, %r2, %r94;
	mul.lo.s32 	%r100, %r1, 3780;
	cvt.s64.s32 	%rd3, %r100;
	mul.wide.s32 	%rd23, %r100, 4;
	add.s64 	%rd24, %rd23, %rd1;
	add.s64 	%rd84, %rd24, 72;
	sub.s32 	%r101, %r93, %r94;
	mad.lo.s32 	%r102, %r2, %r101, %r1;
	mul.lo.s32 	%r166, %r102, 36;
	mov.b32 	%r167, 0;
$L__BB3_2:
	mul.wide.s32 	%rd25, %r166, 4;
	add.s64 	%rd26, %rd2, %rd25;
	ld.global.f32 	%f1, [%rd26];
	st.global.f32 	[%rd84+-72], %f1;
	ld.global.f32 	%f2, [%rd26+4];
	st.global.f32 	[%rd84+-68], %f2;
	ld.global.f32 	%f3, [%rd26+8];
	st.global.f32 	[%rd84+-64], %f3;
	ld.global.f32 	%f4, [%rd26+12];
	st.global.f32 	[%rd84+-60], %f4;
	ld.global.f32 	%f5, [%rd26+16];
	st.global.f32 	[%rd84+-56], %f5;
	ld.global.f32 	%f6, [%rd26+20];
	st.global.f32 	[%rd84+-52], %f6;
	ld.global.f32 	%f7, [%rd26+24];
	st.global.f32 	[%rd84+-48], %f7;
	ld.global.f32 	%f8, [%rd26+28];
	st.global.f32 	[%rd84+-44], %f8;
	ld.global.f32 	%f9, [%rd26+32];
	st.global.f32 	[%rd84+-40], %f9;
	ld.global.f32 	%f10, [%rd26+36];
	st.global.f32 	[%rd84+-36], %f10;
	ld.global.f32 	%f11, [%rd26+40];
	st.global.f32 	[%rd84+-32], %f11;
	ld.global.f32 	%f12, [%rd26+44];
	st.global.f32 	[%rd84+-28], %f12;
	ld.global.f32 	%f13, [%rd26+48];
	st.global.f32 	[%rd84+-24], %f13;
	ld.global.f32 	%f14, [%rd26+52];
	st.global.f32 	[%rd84+-20], %f14;
	ld.global.f32 	%f15, [%rd26+56];
	st.global.f32 	[%rd84+-16], %f15;
	ld.global.f32 	%f16, [%rd26+60];
	st.global.f32 	[%rd84+-12], %f16;
	ld.global.f32 	%f17, [%rd26+64];
	st.global.f32 	[%rd84+-8], %f17;
	ld.global.f32 	%f18, [%rd26+68];
	st.global.f32 	[%rd84+-4], %f18;
	ld.global.f32 	%f19, [%rd26+72];
	st.global.f32 	[%rd84], %f19;
	ld.global.f32 	%f20, [%rd26+76];
	st.global.f32 	[%rd84+4], %f20;
	ld.global.f32 	%f21, [%rd26+80];
	st.global.f32 	[%rd84+8], %f21;
	ld.global.f32 	%f22, [%rd26+84];
	st.global.f32 	[%rd84+12], %f22;
	ld.global.f32 	%f23, [%rd26+88];
	st.global.f32 	[%rd84+16], %f23;
	ld.global.f32 	%f24, [%rd26+92];
	st.global.f32 	[%rd84+20], %f24;
	ld.global.f32 	%f25, [%rd26+96];
	st.global.f32 	[%rd84+24], %f25;
	ld.global.f32 	%f26, [%rd26+100];
	st.global.f32 	[%rd84+28], %f26;
	ld.global.f32 	%f27, [%rd26+104];
	st.global.f32 	[%rd84+32], %f27;
	ld.global.f32 	%f28, [%rd26+108];
	st.global.f32 	[%rd84+36], %f28;
	ld.global.f32 	%f29, [%rd26+112];
	st.global.f32 	[%rd84+40], %f29;
	ld.global.f32 	%f30, [%rd26+116];
	st.global.f32 	[%rd84+44], %f30;
	ld.global.f32 	%f31, [%rd26+120];
	st.global.f32 	[%rd84+48], %f31;
	ld.global.f32 	%f32, [%rd26+124];
	st.global.f32 	[%rd84+52], %f32;
	ld.global.f32 	%f33, [%rd26+128];
	st.global.f32 	[%rd84+56], %f33;
	ld.global.f32 	%f34, [%rd26+132];
	st.global.f32 	[%rd84+60], %f34;
	ld.global.f32 	%f35, [%rd26+136];
	st.global.f32 	[%rd84+64], %f35;
	ld.global.f32 	%f36, [%rd26+140];
	st.global.f32 	[%rd84+68], %f36;
	add.s32 	%r167, %r167, 1;
	add.s64 	%rd84, %rd84, 144;
	add.s32 	%r166, %r166, 36;
	setp.ne.s32 	%p2, %r167, 7;
	@%p2 bra 	$L__BB3_2;
	mad.lo.s32 	%r104, %r93, %r2, %r93;
	add.s32 	%r105, %r1, %r104;
	sub.s32 	%r106, %r105, %r3;
	mul.lo.s32 	%r168, %r106, 36;
	mov.b32 	%r169, 0;
$L__BB3_4:
	mul.wide.s32 	%rd27, %r168, 4;
	add.s64 	%rd28, %rd2, %rd27;
	ld.global.f32 	%f37, [%rd28];
	st.global.f32 	[%rd84+-72], %f37;
	ld.global.f32 	%f38, [%rd28+4];
	st.global.f32 	[%rd84+-68], %f38;
	ld.global.f32 	%f39, [%rd28+8];
	st.global.f32 	[%rd84+-64], %f39;
	ld.global.f32 	%f40, [%rd28+12];
	st.global.f32 	[%rd84+-60], %f40;
	ld.global.f32 	%f41, [%rd28+16];
	st.global.f32 	[%rd84+-56], %f41;
	ld.global.f32 	%f42, [%rd28+20];
	st.global.f32 	[%rd84+-52], %f42;
	ld.global.f32 	%f43, [%rd28+24];
	st.global.f32 	[%rd84+-48], %f43;
	ld.global.f32 	%f44, [%rd28+28];
	st.global.f32 	[%rd84+-44], %f44;
	ld.global.f32 	%f45, [%rd28+32];
	st.global.f32 	[%rd84+-40], %f45;
	ld.global.f32 	%f46, [%rd28+36];
	st.global.f32 	[%rd84+-36], %f46;
	ld.global.f32 	%f47, [%rd28+40];
	st.global.f32 	[%rd84+-32], %f47;
	ld.global.f32 	%f48, [%rd28+44];
	st.global.f32 	[%rd84+-28], %f48;
	ld.global.f32 	%f49, [%rd28+48];
	st.global.f32 	[%rd84+-24], %f49;
	ld.global.f32 	%f50, [%rd28+52];
	st.global.f32 	[%rd84+-20], %f50;
	ld.global.f32 	%f51, [%rd28+56];
	st.global.f32 	[%rd84+-16], %f51;
	ld.global.f32 	%f52, [%rd28+60];
	st.global.f32 	[%rd84+-12], %f52;
	ld.global.f32 	%f53, [%rd28+64];
	st.global.f32 	[%rd84+-8], %f53;
	ld.global.f32 	%f54, [%rd28+68];
	st.global.f32 	[%rd84+-4], %f54;
	ld.global.f32 	%f55, [%rd28+72];
	st.global.f32 	[%rd84], %f55;
	ld.global.f32 	%f56, [%rd28+76];
	st.global.f32 	[%rd84+4], %f56;
	ld.global.f32 	%f57, [%rd28+80];
	st.global.f32 	[%rd84+8], %f57;
	ld.global.f32 	%f58, [%rd28+84];
	st.global.f32 	[%rd84+12], %f58;
	ld.global.f32 	%f59, [%rd28+88];
	st.global.f32 	[%rd84+16], %f59;
	ld.global.f32 	%f60, [%rd28+92];
	st.global.f32 	[%rd84+20], %f60;
	ld.global.f32 	%f61, [%rd28+96];
	st.global.f32 	[%rd84+24], %f61;
	ld.global.f32 	%f62, [%rd28+100];
	st.global.f32 	[%rd84+28], %f62;
	ld.global.f32 	%f63, [%rd28+104];
	st.global.f32 	[%rd84+32], %f63;
	ld.global.f32 	%f64, [%rd28+108];
	st.global.f32 	[%rd84+36], %f64;
	ld.global.f32 	%f65, [%rd28+112];
	st.global.f32 	[%rd84+40], %f65;
	ld.global.f32 	%f66, [%rd28+116];
	st.global.f32 	[%rd84+44], %f66;
	ld.global.f32 	%f67, [%rd28+120];
	st.global.f32 	[%rd84+48], %f67;
	ld.global.f32 	%f68, [%rd28+124];
	st.global.f32 	[%rd84+52], %f68;
	ld.global.f32 	%f69, [%rd28+128];
	st.global.f32 	[%rd84+56], %f69;
	ld.global.f32 	%f70, [%rd28+132];
	st.global.f32 	[%rd84+60], %f70;
	ld.global.f32 	%f71, [%rd28+136];
	st.global.f32 	[%rd84+64], %f71;
	ld.global.f32 	%f72, [%rd28+140];
	st.global.f32 	[%rd84+68], %f72;
	add.s32 	%r169, %r169, 1;
	add.s64 	%rd84, %rd84, 144;
	add.s32 	%r168, %r168, 36;
	setp.ne.s32 	%p3, %r169, 7;
	@%p3 bra 	$L__BB3_4;
	add.s32 	%r108, %r2, 2;
	mad.lo.s32 	%r109, %r93, %r108, %r1;
	sub.s32 	%r110, %r109, %r3;
	mul.lo.s32 	%r170, %r110, 36;
	mov.b32 	%r171, 0;
$L__BB3_6:
	mul.wide.s32 	%rd29, %r170, 4;
	add.s64 	%rd30, %rd2, %rd29;
	ld.global.f32 	%f73, [%rd30];
	st.global.f32 	[%rd84+-72], %f73;
	ld.global.f32 	%f74, [%rd30+4];
	st.global.f32 	[%rd84+-68], %f74;
	ld.global.f32 	%f75, [%rd30+8];
	st.global.f32 	[%rd84+-64], %f75;
	ld.global.f32 	%f76, [%rd30+12];
	st.global.f32 	[%rd84+-60], %f76;
	ld.global.f32 	%f77, [%rd30+16];
	st.global.f32 	[%rd84+-56], %f77;
	ld.global.f32 	%f78, [%rd30+20];
	st.global.f32 	[%rd84+-52], %f78;
	ld.global.f32 	%f79, [%rd30+24];
	st.global.f32 	[%rd84+-48], %f79;
	ld.global.f32 	%f80, [%rd30+28];
	st.global.f32 	[%rd84+-44], %f80;
	ld.global.f32 	%f81, [%rd30+32];
	st.global.f32 	[%rd84+-40], %f81;
	ld.global.f32 	%f82, [%rd30+36];
	st.global.f32 	[%rd84+-36], %f82;
	ld.global.f32 	%f83, [%rd30+40];
	st.global.f32 	[%rd84+-32], %f83;
	ld.global.f32 	%f84, [%rd30+44];
	st.global.f32 	[%rd84+-28], %f84;
	ld.global.f32 	%f85, [%rd30+48];
	st.global.f32 	[%rd84+-24], %f85;
	ld.global.f32 	%f86, [%rd30+52];
	st.global.f32 	[%rd84+-20], %f86;
	ld.global.f32 	%f87, [%rd30+56];
	st.global.f32 	[%rd84+-16], %f87;
	ld.global.f32 	%f88, [%rd30+60];
	st.global.f32 	[%rd84+-12], %f88;
	ld.global.f32 	%f89, [%rd30+64];
	st.global.f32 	[%rd84+-8], %f89;
	ld.global.f32 	%f90, [%rd30+68];
	st.global.f32 	[%rd84+-4], %f90;
	ld.global.f32 	%f91, [%rd30+72];
	st.global.f32 	[%rd84], %f91;
	ld.global.f32 	%f92, [%rd30+76];
	st.global.f32 	[%rd84+4], %f92;
	ld.global.f32 	%f93, [%rd30+80];
	st.global.f32 	[%rd84+8], %f93;
	ld.global.f32 	%f94, [%rd30+84];
	st.global.f32 	[%rd84+12], %f94;
	ld.global.f32 	%f95, [%rd30+88];
	st.global.f32 	[%rd84+16], %f95;
	ld.global.f32 	%f96, [%rd30+92];
	st.global.f32 	[%rd84+20], %f96;
	ld.global.f32 	%f97, [%rd30+96];
	st.global.f32 	[%rd84+24], %f97;
	ld.global.f32 	%f98, [%rd30+100];
	st.global.f32 	[%rd84+28], %f98;
	ld.global.f32 	%f99, [%rd30+104];
	st.global.f32 	[%rd84+32], %f99;
	ld.global.f32 	%f100, [%rd30+108];
	st.global.f32 	[%rd84+36], %f100;
	ld.global.f32 	%f101, [%rd30+112];
	st.global.f32 	[%rd84+40], %f101;
	ld.global.f32 	%f102, [%rd30+116];
	st.global.f32 	[%rd84+44], %f102;
	ld.global.f32 	%f103, [%rd30+120];
	st.global.f32 	[%rd84+48], %f103;
	ld.global.f32 	%f104, [%rd30+124];
	st.global.f32 	[%rd84+52], %f104;
	ld.global.f32 	%f105, [%rd30+128];
	st.global.f32 	[%rd84+56], %f105;
	ld.global.f32 	%f106, [%rd30+132];
	st.global.f32 	[%rd84+60], %f106;
	ld.global.f32 	%f107, [%rd30+136];
	st.global.f32 	[%rd84+64], %f107;
	ld.global.f32 	%f108, [%rd30+140];
	st.global.f32 	[%rd84+68], %f108;
	add.s32 	%r171, %r171, 1;
	add.s64 	%rd84, %rd84, 144;
	add.s32 	%r170, %r170, 36;
	setp.ne.s32 	%p4, %r171, 7;
	@%p4 bra 	$L__BB3_6;
	add.s32 	%r112, %r2, 3;
	mad.lo.s32 	%r113, %r93, %r112, %r1;
	sub.s32 	%r114, %r113, %r3;
	mul.lo.s32 	%r172, %r114, 36;
	mov.b32 	%r173, 0;
$L__BB3_8:
	mul.wide.s32 	%rd31, %r172, 4;
	add.s64 	%rd32, %rd2, %rd31;
	ld.global.f32 	%f109, [%rd32];
	st.global.f32 	[%rd84+-72], %f109;
	ld.global.f32 	%f110, [%rd32+4];
	st.global.f32 	[%rd84+-68], %f110;
	ld.global.f32 	%f111, [%rd32+8];
	st.global.f32 	[%rd84+-64], %f111;
	ld.global.f32 	%f112, [%rd32+12];
	st.global.f32 	[%rd84+-60], %f112;
	ld.global.f32 	%f113, [%rd32+16];
	st.global.f32 	[%rd84+-56], %f113;
	ld.global.f32 	%f114, [%rd32+20];
	st.global.f32 	[%rd84+-52], %f114;
	ld.global.f32 	%f115, [%rd32+24];
	st.global.f32 	[%rd84+-48], %f115;
	ld.global.f32 	%f116, [%rd32+28];
	st.global.f32 	[%rd84+-44], %f116;
	ld.global.f32 	%f117, [%rd32+32];
	st.global.f32 	[%rd84+-40], %f117;
	ld.global.f32 	%f118, [%rd32+36];
	st.global.f32 	[%rd84+-36], %f118;
	ld.global.f32 	%f119, [%rd32+40];
	st.global.f32 	[%rd84+-32], %f119;
	ld.global.f32 	%f120, [%rd32+44];
	st.global.f32 	[%rd84+-28], %f120;
	ld.global.f32 	%f121, [%rd32+48];
	st.global.f32 	[%rd84+-24], %f121;
	ld.global.f32 	%f122, [%rd32+52];
	st.global.f32 	[%rd84+-20], %f122;
	ld.global.f32 	%f123, [%rd32+56];
	st.global.f32 	[%rd84+-16], %f123;
	ld.global.f32 	%f124, [%rd32+60];
	st.global.f32 	[%rd84+-12], %f124;
	ld.global.f32 	%f125, [%rd32+64];
	st.global.f32 	[%rd84+-8], %f125;
	ld.global.f32 	%f126, [%rd32+68];
	st.global.f32 	[%rd84+-4], %f126;
	ld.global.f32 	%f127, [%rd32+72];
	st.global.f32 	[%rd84], %f127;
	ld.global.f32 	%f128, [%rd32+76];
	st.global.f32 	[%rd84+4], %f128;
	ld.global.f32 	%f129, [%rd32+80];
	st.global.f32 	[%rd84+8], %f129;
	ld.global.f32 	%f130, [%rd32+84];
	st.global.f32 	[%rd84+12], %f130;
	ld.global.f32 	%f131, [%rd32+88];
	st.global.f32 	[%rd84+16], %f131;
	ld.global.f32 	%f132, [%rd32+92];
	st.global.f32 	[%rd84+20], %f132;
	ld.global.f32 	%f133, [%rd32+96];
	st.global.f32 	[%rd84+24], %f133;
	ld.global.f32 	%f134, [%rd32+100];
	st.global.f32 	[%rd84+28], %f134;
	ld.global.f32 	%f135, [%rd32+104];
	st.global.f32 	[%rd84+32], %f135;
	ld.global.f32 	%f136, [%rd32+108];
	st.global.f32 	[%rd84+36], %f136;
	ld.global.f32 	%f137, [%rd32+112];
	st.global.f32 	[%rd84+40], %f137;
	ld.global.f32 	%f138, [%rd32+116];
	st.global.f32 	[%rd84+44], %f138;
	ld.global.f32 	%f139, [%rd32+120];
	st.global.f32 	[%rd84+48], %f139;
	ld.global.f32 	%f140, [%rd32+124];
	st.global.f32 	[%rd84+52], %f140;
	ld.global.f32 	%f141, [%rd32+128];
	st.global.f32 	[%rd84+56], %f141;
	ld.global.f32 	%f142, [%rd32+132];
	st.global.f32 	[%rd84+60], %f142;
	ld.global.f32 	%f143, [%rd32+136];
	st.global.f32 	[%rd84+64], %f143;
	ld.global.f32 	%f144, [%rd32+140];
	st.global.f32 	[%rd84+68], %f144;
	add.s32 	%r173, %r173, 1;
	add.s64 	%rd84, %rd84, 144;
	add.s32 	%r172, %r172, 36;
	setp.ne.s32 	%p5, %r173, 7;
	@%p5 bra 	$L__BB3_8;
	add.s32 	%r116, %r2, 4;
	mad.lo.s32 	%r117, %r93, %r116, %r1;
	sub.s32 	%r118, %r117, %r3;
	mul.lo.s32 	%r174, %r118, 36;
	mov.b32 	%r175, 0;
$L__BB3_10:
	mul.wide.s32 	%rd33, %r174, 4;
	add.s64 	%rd34, %rd2, %rd33;
	ld.global.f32 	%f145, [%rd34];
	st.global.f32 	[%rd84+-72], %f145;
	ld.global.f32 	%f146, [%rd34+4];
	st.global.f32 	[%rd84+-68], %f146;
	ld.global.f32 	%f147, [%rd34+8];
	st.global.f32 	[%rd84+-64], %f147;
	ld.global.f32 	%f148, [%rd34+12];
	st.global.f32 	[%rd84+-60], %f148;
	ld.global.f32 	%f149, [%rd34+16];
	st.global.f32 	[%rd84+-56], %f149;
	ld.global.f32 	%f150, [%rd34+20];
	st.global.f32 	[%rd84+-52], %f150;
	ld.global.f32 	%f151, [%rd34+24];
	st.global.f32 	[%rd84+-48], %f151;
	ld.global.f32 	%f152, [%rd34+28];
	st.global.f32 	[%rd84+-44], %f152;
	ld.global.f32 	%f153, [%rd34+32];
	st.global.f32 	[%rd84+-40], %f153;
	ld.global.f32 	%f154, [%rd34+36];
	st.global.f32 	[%rd84+-36], %f154;
	ld.global.f32 	%f155, [%rd34+40];
	st.global.f32 	[%rd84+-32], %f155;
	ld.global.f32 	%f156, [%rd34+44];
	st.global.f32 	[%rd84+-28], %f156;
	ld.global.f32 	%f157, [%rd34+48];
	st.global.f32 	[%rd84+-24], %f157;
	ld.global.f32 	%f158, [%rd34+52];
	st.global.f32 	[%rd84+-20], %f158;
	ld.global.f32 	%f159, [%rd34+56];
	st.global.f32 	[%rd84+-16], %f159;
	ld.global.f32 	%f160, [%rd34+60];
	st.global.f32 	[%rd84+-12], %f160;
	ld.global.f32 	%f161, [%rd34+64];
	st.global.f32 	[%rd84+-8], %f161;
	ld.global.f32 	%f162, [%rd34+68];
	st.global.f32 	[%rd84+-4], %f162;
	ld.global.f32 	%f163, [%rd34+72];
	st.global.f32 	[%rd84], %f163;
	ld.global.f32 	%f164, [%rd34+76];
	st.global.f32 	[%rd84+4], %f164;
	ld.global.f32 	%f165, [%rd34+80];
	st.global.f32 	[%rd84+8], %f165;
	ld.global.f32 	%f166, [%rd34+84];
	st.global.f32 	[%rd84+12], %f166;
	ld.global.f32 	%f167, [%rd34+88];
	st.global.f32 	[%rd84+16], %f167;
	ld.global.f32 	%f168, [%rd34+92];
	st.global.f32 	[%rd84+20], %f168;
	ld.global.f32 	%f169, [%rd34+96];
	st.global.f32 	[%rd84+24], %f169;
	ld.global.f32 	%f170, [%rd34+100];
	st.global.f32 	[%rd84+28], %f170;
	ld.global.f32 	%f171, [%rd34+104];
	st.global.f32 	[%rd84+32], %f171;
	ld.global.f32 	%f172, [%rd34+108];
	st.global.f32 	[%rd84+36], %f172;
	ld.global.f32 	%f173, [%rd34+112];
	st.global.f32 	[%rd84+40], %f173;
	ld.global.f32 	%f174, [%rd34+116];
	st.global.f32 	[%rd84+44], %f174;
	ld.global.f32 	%f175, [%rd34+120];
	st.global.f32 	[%rd84+48], %f175;
	ld.global.f32 	%f176, [%rd34+124];
	st.global.f32 	[%rd84+52], %f176;
	ld.global.f32 	%f177, [%rd34+128];
	st.global.f32 	[%rd84+56], %f177;
	ld.global.f32 	%f178, [%rd34+132];
	st.global.f32 	[%rd84+60], %f178;
	ld.global.f32 	%f179, [%rd34+136];
	st.global.f32 	[%rd84+64], %f179;
	ld.global.f32 	%f180, [%rd34+140];
	st.global.f32 	[%rd84+68], %f180;
	add.s32 	%r175, %r175, 1;
	add.s64 	%rd84, %rd84, 144;
	add.s32 	%r174, %r174, 36;
	setp.ne.s32 	%p6, %r175, 7;
	@%p6 bra 	$L__BB3_10;
	add.s32 	%r120, %r2, 5;
	mad.lo.s32 	%r121, %r93, %r120, %r1;
	sub.s32 	%r122, %r121, %r3;
	mul.lo.s32 	%r176, %r122, 36;
	mov.b32 	%r177, 0;
$L__BB3_12:
	mul.wide.s32 	%rd35, %r176, 4;
	add.s64 	%rd36, %rd2, %rd35;
	ld.global.f32 	%f181, [%rd36];
	st.global.f32 	[%rd84+-72], %f181;
	ld.global.f32 	%f182, [%rd36+4];
	st.global.f32 	[%rd84+-68], %f182;
	ld.global.f32 	%f183, [%rd36+8];
	st.global.f32 	[%rd84+-64], %f183;
	ld.global.f32 	%f184, [%rd36+12];
	st.global.f32 	[%rd84+-60], %f184;
	ld.global.f32 	%f185, [%rd36+16];
	st.global.f32 	[%rd84+-56], %f185;
	ld.global.f32 	%f186, [%rd36+20];
	st.global.f32 	[%rd84+-52], %f186;
	ld.global.f32 	%f187, [%rd36+24];
	st.global.f32 	[%rd84+-48], %f187;
	ld.global.f32 	%f188, [%rd36+28];
	st.global.f32 	[%rd84+-44], %f188;
	ld.global.f32 	%f189, [%rd36+32];
	st.global.f32 	[%rd84+-40], %f189;
	ld.global.f32 	%f190, [%rd36+36];
	st.global.f32 	[%rd84+-36], %f190;
	ld.global.f32 	%f191, [%rd36+40];
	st.global.f32 	[%rd84+-32], %f191;
	ld.global.f32 	%f192, [%rd36+44];
	st.global.f32 	[%rd84+-28], %f192;
	ld.global.f32 	%f193, [%rd36+48];
	st.global.f32 	[%rd84+-24], %f193;
	ld.global.f32 	%f194, [%rd36+52];
	st.global.f32 	[%rd84+-20], %f194;
	ld.global.f32 	%f195, [%rd36+56];
	st.global.f32 	[%rd84+-16], %f195;
	ld.global.f32 	%f196, [%rd36+60];
	st.global.f32 	[%rd84+-12], %f196;
	ld.global.f32 	%f197, [%rd36+64];
	st.global.f32 	[%rd84+-8], %f197;
	ld.global.f32 	%f198, [%rd36+68];
	st.global.f32 	[%rd84+-4], %f198;
	ld.global.f32 	%f199, [%rd36+72];
	st.global.f32 	[%rd84], %f199;
	ld.global.f32 	%f200, [%rd36+76];
	st.global.f32 	[%rd84+4], %f200;
	ld.global.f32 	%f201, [%rd36+80];
	st.global.f32 	[%rd84+8], %f201;
	ld.global.f32 	%f202, [%rd36+84];
	st.global.f32 	[%rd84+12], %f202;
	ld.global.f32 	%f203, [%rd36+88];
	st.global.f32 	[%rd84+16], %f203;
	ld.global.f32 	%f204, [%rd36+92];
	st.global.f32 	[%rd84+20], %f204;
	ld.global.f32 	%f205, [%rd36+96];
	st.global.f32 	[%rd84+24], %f205;
	ld.global.f32 	%f206, [%rd36+100];
	st.global.f32 	[%rd84+28], %f206;
	ld.global.f32 	%f207, [%rd36+104];
	st.global.f32 	[%rd84+32], %f207;
	ld.global.f32 	%f208, [%rd36+108];
	st.global.f32 	[%rd84+36], %f208;
	ld.global.f32 	%f209, [%rd36+112];
	st.global.f32 	[%rd84+40], %f209;
	ld.global.f32 	%f210, [%rd36+116];
	st.global.f32 	[%rd84+44], %f210;
	ld.global.f32 	%f211, [%rd36+120];
	st.global.f32 	[%rd84+48], %f211;
	ld.global.f32 	%f212, [%rd36+124];
	st.global.f32 	[%rd84+52], %f212;
	ld.global.f32 	%f213, [%rd36+128];
	st.global.f32 	[%rd84+56], %f213;
	ld.global.f32 	%f214, [%rd36+132];
	st.global.f32 	[%rd84+60], %f214;
	ld.global.f32 	%f215, [%rd36+136];
	st.global.f32 	[%rd84+64], %f215;
	ld.global.f32 	%f216, [%rd36+140];
	st.global.f32 	[%rd84+68], %f216;
	add.s32 	%r177, %r177, 1;
	add.s64 	%rd84, %rd84, 144;
	add.s32 	%r176, %r176, 36;
	setp.ne.s32 	%p7, %r177, 7;
	@%p7 bra 	$L__BB3_12;
	add.s32 	%r124, %r2, 6;
	mad.lo.s32 	%r125, %r93, %r124, %r1;
	sub.s32 	%r126, %r125, %r3;
	mul.lo.s32 	%r178, %r126, 36;
	mov.b32 	%r179, 0;
$L__BB3_14:
	mul.wide.s32 	%rd37, %r178, 4;
	add.s64 	%rd38, %rd2, %rd37;
	ld.global.f32 	%f217, [%rd38];
	st.global.f32 	[%rd84+-72], %f217;
	ld.global.f32 	%f218, [%rd38+4];
	st.global.f32 	[%rd84+-68], %f218;
	ld.global.f32 	%f219, [%rd38+8];
	st.global.f32 	[%rd84+-64], %f219;
	ld.global.f32 	%f220, [%rd38+12];
	st.global.f32 	[%rd84+-60], %f220;
	ld.global.f32 	%f221, [%rd38+16];
	st.global.f32 	[%rd84+-56], %f221;
	ld.global.f32 	%f222, [%rd38+20];
	st.global.f32 	[%rd84+-52], %f222;
	ld.global.f32 	%f223, [%rd38+24];
	st.global.f32 	[%rd84+-48], %f223;
	ld.global.f32 	%f224, [%rd38+28];
	st.global.f32 	[%rd84+-44], %f224;
	ld.global.f32 	%f225, [%rd38+32];
	st.global.f32 	[%rd84+-40], %f225;
	ld.global.f32 	%f226, [%rd38+36];
	st.global.f32 	[%rd84+-36], %f226;
	ld.global.f32 	%f227, [%rd38+40];
	st.global.f32 	[%rd84+-32], %f227;
	ld.global.f32 	%f228, [%rd38+44];
	st.global.f32 	[%rd84+-28], %f228;
	ld.global.f32 	%f229, [%rd38+48];
	st.global.f32 	[%rd84+-24], %f229;
	ld.global.f32 	%f230, [%rd38+52];
	st.global.f32 	[%rd84+-20], %f230;
	ld.global.f32 	%f231, [%rd38+56];
	st.global.f32 	[%rd84+-16], %f231;
	ld.global.f32 	%f232, [%rd38+60];
	st.global.f32 	[%rd84+-12], %f232;
	ld.global.f32 	%f233, [%rd38+64];
	st.global.f32 	[%rd84+-8], %f233;
	ld.global.f32 	%f234, [%rd38+68];
	st.global.f32 	[%rd84+-4], %f234;
	ld.global.f32 	%f235, [%rd38+72];
	st.global.f32 	[%rd84], %f235;
	ld.global.f32 	%f236, [%rd38+76];
	st.global.f32 	[%rd84+4], %f236;
	ld.global.f32 	%f237, [%rd38+80];
	st.global.f32 	[%rd84+8], %f237;
	ld.global.f32 	%f238, [%rd38+84];
	st.global.f32 	[%rd84+12], %f238;
	ld.global.f32 	%f239, [%rd38+88];
	st.global.f32 	[%rd84+16], %f239;
	ld.global.f32 	%f240, [%rd38+92];
	st.global.f32 	[%rd84+20], %f240;
	ld.global.f32 	%f241, [%rd38+96];
	st.global.f32 	[%rd84+24], %f241;
	ld.global.f32 	%f242, [%rd38+100];
	st.global.f32 	[%rd84+28], %f242;
	ld.global.f32 	%f243, [%rd38+104];
	st.global.f32 	[%rd84+32], %f243;
	ld.global.f32 	%f244, [%rd38+108];
	st.global.f32 	[%rd84+36], %f244;
	ld.global.f32 	%f245, [%rd38+112];
	st.global.f32 	[%rd84+40], %f245;
	ld.global.f32 	%f246, [%rd38+116];
	st.global.f32 	[%rd84+44], %f246;
	ld.global.f32 	%f247, [%rd38+120];
	st.global.f32 	[%rd84+48], %f247;
	ld.global.f32 	%f248, [%rd38+124];
	st.global.f32 	[%rd84+52], %f248;
	ld.global.f32 	%f249, [%rd38+128];
	st.global.f32 	[%rd84+56], %f249;
	ld.global.f32 	%f250, [%rd38+132];
	st.global.f32 	[%rd84+60], %f250;
	ld.global.f32 	%f251, [%rd38+136];
	st.global.f32 	[%rd84+64], %f251;
	ld.global.f32 	%f252, [%rd38+140];
	st.global.f32 	[%rd84+68], %f252;
	add.s32 	%r179, %r179, 1;
	add.s64 	%rd84, %rd84, 144;
	add.s32 	%r178, %r178, 36;
	setp.ne.s32 	%p8, %r179, 7;
	@%p8 bra 	$L__BB3_14;
	add.s32 	%r128, %r2, 7;
	mad.lo.s32 	%r129, %r93, %r128, %r1;
	sub.s32 	%r130, %r129, %r3;
	mul.lo.s32 	%r180, %r130, 36;
	mov.b32 	%r181, 0;
$L__BB3_16:
	mul.wide.s32 	%rd39, %r180, 4;
	add.s64 	%rd40, %rd2, %rd39;
	ld.global.f32 	%f253, [%rd40];
	st.global.f32 	[%rd84+-72], %f253;
	ld.global.f32 	%f254, [%rd40+4];
	st.global.f32 	[%rd84+-68], %f254;
	ld.global.f32 	%f255, [%rd40+8];
	st.global.f32 	[%rd84+-64], %f255;
	ld.global.f32 	%f256, [%rd40+12];
	st.global.f32 	[%rd84+-60], %f256;
	ld.global.f32 	%f257, [%rd40+16];
	st.global.f32 	[%rd84+-56], %f257;
	ld.global.f32 	%f258, [%rd40+20];
	st.global.f32 	[%rd84+-52], %f258;
	ld.global.f32 	%f259, [%rd40+24];
	st.global.f32 	[%rd84+-48], %f259;
	ld.global.f32 	%f260, [%rd40+28];
	st.global.f32 	[%rd84+-44], %f260;
	ld.global.f32 	%f261, [%rd40+32];
	st.global.f32 	[%rd84+-40], %f261;
	ld.global.f32 	%f262, [%rd40+36];
	st.global.f32 	[%rd84+-36], %f262;
	ld.global.f32 	%f263, [%rd40+40];
	st.global.f32 	[%rd84+-32], %f263;
	ld.global.f32 	%f264, [%rd40+44];
	st.global.f32 	[%rd84+-28], %f264;
	ld.global.f32 	%f265, [%rd40+48];
	st.global.f32 	[%rd84+-24], %f265;
	ld.global.f32 	%f266, [%rd40+52];
	st.global.f32 	[%rd84+-20], %f266;
	ld.global.f32 	%f267, [%rd40+56];
	st.global.f32 	[%rd84+-16], %f267;
	ld.global.f32 	%f268, [%rd40+60];
	st.global.f32 	[%rd84+-12], %f268;
	ld.global.f32 	%f269, [%rd40+64];
	st.global.f32 	[%rd84+-8], %f269;
	ld.global.f32 	%f270, [%rd40+68];
	st.global.f32 	[%rd84+-4], %f270;
	ld.global.f32 	%f271, [%rd40+72];
	st.global.f32 	[%rd84], %f271;
	ld.global.f32 	%f272, [%rd40+76];
	st.global.f32 	[%rd84+4], %f272;
	ld.global.f32 	%f273, [%rd40+80];
	st.global.f32 	[%rd84+8], %f273;
	ld.global.f32 	%f274, [%rd40+84];
	st.global.f32 	[%rd84+12], %f274;
	ld.global.f32 	%f275, [%rd40+88];
	st.global.f32 	[%rd84+16], %f275;
	ld.global.f32 	%f276, [%rd40+92];
	st.global.f32 	[%rd84+20], %f276;
	ld.global.f32 	%f277, [%rd40+96];
	st.global.f32 	[%rd84+24], %f277;
	ld.global.f32 	%f278, [%rd40+100];
	st.global.f32 	[%rd84+28], %f278;
	ld.global.f32 	%f279, [%rd40+104];
	st.global.f32 	[%rd84+32], %f279;
	ld.global.f32 	%f280, [%rd40+108];
	st.global.f32 	[%rd84+36], %f280;
	ld.global.f32 	%f281, [%rd40+112];
	st.global.f32 	[%rd84+40], %f281;
	ld.global.f32 	%f282, [%rd40+116];
	st.global.f32 	[%rd84+44], %f282;
	ld.global.f32 	%f283, [%rd40+120];
	st.global.f32 	[%rd84+48], %f283;
	ld.global.f32 	%f284, [%rd40+124];
	st.global.f32 	[%rd84+52], %f284;
	ld.global.f32 	%f285, [%rd40+128];
	st.global.f32 	[%rd84+56], %f285;
	ld.global.f32 	%f286, [%rd40+132];
	st.global.f32 	[%rd84+60], %f286;
	ld.global.f32 	%f287, [%rd40+136];
	st.global.f32 	[%rd84+64], %f287;
	ld.global.f32 	%f288, [%rd40+140];
	st.global.f32 	[%rd84+68], %f288;
	add.s32 	%r181, %r181, 1;
	add.s32 	%r180, %r180, 36;
	add.s64 	%rd84, %rd84, 144;
	setp.ne.s32 	%p9, %r181, 7;
	@%p9 bra 	$L__BB3_16;
	add.s32 	%r133, %r2, 8;
	mad.lo.s32 	%r134, %r93, %r133, %r1;
	sub.s32 	%r135, %r134, %r3;
	mul.lo.s32 	%r182, %r135, 36;
	mov.b32 	%r184, 2016;
	mov.b32 	%r183, 0;
$L__BB3_18:
	mul.wide.s32 	%rd41, %r182, 4;
	add.s64 	%rd42, %rd2, %rd41;
	ld.global.f32 	%f289, [%rd42];
	cvt.s64.s32 	%rd43, %r184;
	add.s64 	%rd44, %rd43, %rd3;
	shl.b64 	%rd45, %rd44, 2;
	add.s64 	%rd46, %rd1, %rd45;
	st.global.f32 	[%rd46], %f289;
	ld.global.f32 	%f290, [%rd42+4];
	st.global.f32 	[%rd46+4], %f290;
	ld.global.f32 	%f291, [%rd42+8];
	st.global.f32 	[%rd46+8], %f291;
	ld.global.f32 	%f292, [%rd42+12];
	st.global.f32 	[%rd46+12], %f292;
	ld.global.f32 	%f293, [%rd42+16];
	st.global.f32 	[%rd46+16], %f293;
	ld.global.f32 	%f294, [%rd42+20];
	st.global.f32 	[%rd46+20], %f294;
	ld.global.f32 	%f295, [%rd42+24];
	st.global.f32 	[%rd46+24], %f295;
	ld.global.f32 	%f296, [%rd42+28];
	st.global.f32 	[%rd46+28], %f296;
	ld.global.f32 	%f297, [%rd42+32];
	st.global.f32 	[%rd46+32], %f297;
	ld.global.f32 	%f298, [%rd42+36];
	st.global.f32 	[%rd46+36], %f298;
	ld.global.f32 	%f299, [%rd42+40];
	st.global.f32 	[%rd46+40], %f299;
	ld.global.f32 	%f300, [%rd42+44];
	st.global.f32 	[%rd46+44], %f300;
	ld.global.f32 	%f301, [%rd42+48];
	st.global.f32 	[%rd46+48], %f301;
	ld.global.f32 	%f302, [%rd42+52];
	st.global.f32 	[%rd46+52], %f302;
	ld.global.f32 	%f303, [%rd42+56];
	st.global.f32 	[%rd46+56], %f303;
	ld.global.f32 	%f304, [%rd42+60];
	st.global.f32 	[%rd46+60], %f304;
	ld.global.f32 	%f305, [%rd42+64];
	st.global.f32 	[%rd46+64], %f305;
	ld.global.f32 	%f306, [%rd42+68];
	st.global.f32 	[%rd46+68], %f306;
	ld.global.f32 	%f307, [%rd42+72];
	st.global.f32 	[%rd46+72], %f307;
	ld.global.f32 	%f308, [%rd42+76];
	st.global.f32 	[%rd46+76], %f308;
	ld.global.f32 	%f309, [%rd42+80];
	st.global.f32 	[%rd46+80], %f309;
	ld.global.f32 	%f310, [%rd42+84];
	st.global.f32 	[%rd46+84], %f310;
	ld.global.f32 	%f311, [%rd42+88];
	st.global.f32 	[%rd46+88], %f311;
	ld.global.f32 	%f312, [%rd42+92];
	st.global.f32 	[%rd46+92], %f312;
	ld.global.f32 	%f313, [%rd42+96];
	st.global.f32 	[%rd46+96], %f313;
	ld.global.f32 	%f314, [%rd42+100];
	st.global.f32 	[%rd46+100], %f314;
	ld.global.f32 	%f315, [%rd42+104];
	st.global.f32 	[%rd46+104], %f315;
	ld.global.f32 	%f316, [%rd42+108];
	st.global.f32 	[%rd46+108], %f316;
	ld.global.f32 	%f317, [%rd42+112];
	st.global.f32 	[%rd46+112], %f317;
	ld.global.f32 	%f318, [%rd42+116];
	st.global.f32 	[%rd46+116], %f318;
	ld.global.f32 	%f319, [%rd42+120];
	st.global.f32 	[%rd46+120], %f319;
	ld.global.f32 	%f320, [%rd42+124];
	st.global.f32 	[%rd46+124], %f320;
	ld.global.f32 	%f321, [%rd42+128];
	st.global.f32 	[%rd46+128], %f321;
	ld.global.f32 	%f322, [%rd42+132];
	st.global.f32 	[%rd46+132], %f322;
	ld.global.f32 	%f323, [%rd42+136];
	st.global.f32 	[%rd46+136], %f323;
	ld.global.f32 	%f324, [%rd42+140];
	add.s32 	%r184, %r184, 36;
	st.global.f32 	[%rd46+140], %f324;
	add.s32 	%r183, %r183, 1;
	add.s32 	%r182, %r182, 36;
	setp.ne.s32 	%p10, %r183, 7;
	@%p10 bra 	$L__BB3_18;
	add.s32 	%r138, %r2, 9;
	mad.lo.s32 	%r139, %r93, %r138, %r1;
	sub.s32 	%r140, %r139, %r3;
	mul.lo.s32 	%r185, %r140, 36;
	mov.b32 	%r187, 2268;
	mov.b32 	%r186, 0;
$L__BB3_20:
	mul.wide.s32 	%rd47, %r185, 4;
	add.s64 	%rd48, %rd2, %rd47;
	ld.global.f32 	%f325, [%rd48];
	cvt.s64.s32 	%rd49, %r187;
	add.s64 	%rd50, %rd49, %rd3;
	shl.b64 	%rd51, %rd50, 2;
	add.s64 	%rd52, %rd1, %rd51;
	st.global.f32 	[%rd52], %f325;
	ld.global.f32 	%f326, [%rd48+4];
	st.global.f32 	[%rd52+4], %f326;
	ld.global.f32 	%f327, [%rd48+8];
	st.global.f32 	[%rd52+8], %f327;
	ld.global.f32 	%f328, [%rd48+12];
	st.global.f32 	[%rd52+12], %f328;
	ld.global.f32 	%f329, [%rd48+16];
	st.global.f32 	[%rd52+16], %f329;
	ld.global.f32 	%f330, [%rd48+20];
	st.global.f32 	[%rd52+20], %f330;
	ld.global.f32 	%f331, [%rd48+24];
	st.global.f32 	[%rd52+24], %f331;
	ld.global.f32 	%f332, [%rd48+28];
	st.global.f32 	[%rd52+28], %f332;
	ld.global.f32 	%f333, [%rd48+32];
	st.global.f32 	[%rd52+32], %f333;
	ld.global.f32 	%f334, [%rd48+36];
	st.global.f32 	[%rd52+36], %f334;
	ld.global.f32 	%f335, [%rd48+40];
	st.global.f32 	[%rd52+40], %f335;
	ld.global.f32 	%f336, [%rd48+44];
	st.global.f32 	[%rd52+44], %f336;
	ld.global.f32 	%f337, [%rd48+48];
	st.global.f32 	[%rd52+48], %f337;
	ld.global.f32 	%f338, [%rd48+52];
	st.global.f32 	[%rd52+52], %f338;
	ld.global.f32 	%f339, [%rd48+56];
	st.global.f32 	[%rd52+56], %f339;
	ld.global.f32 	%f340, [%rd48+60];
	st.global.f32 	[%rd52+60], %f340;
	ld.global.f32 	%f341, [%rd48+64];
	st.global.f32 	[%rd52+64], %f341;
	ld.global.f32 	%f342, [%rd48+68];
	st.global.f32 	[%rd52+68], %f342;
	ld.global.f32 	%f343, [%rd48+72];
	st.global.f32 	[%rd52+72], %f343;
	ld.global.f32 	%f344, [%rd48+76];
	st.global.f32 	[%rd52+76], %f344;
	ld.global.f32 	%f345, [%rd48+80];
	st.global.f32 	[%rd52+80], %f345;
	ld.global.f32 	%f346, [%rd48+84];
	st.global.f32 	[%rd52+84], %f346;
	ld.global.f32 	%f347, [%rd48+88];
	st.global.f32 	[%rd52+88], %f347;
	ld.global.f32 	%f348, [%rd48+92];
	st.global.f32 	[%rd52+92], %f348;
	ld.global.f32 	%f349, [%rd48+96];
	st.global.f32 	[%rd52+96], %f349;
	ld.global.f32 	%f350, [%rd48+100];
	st.global.f32 	[%rd52+100], %f350;
	ld.global.f32 	%f351, [%rd48+104];
	st.global.f32 	[%rd52+104], %f351;
	ld.global.f32 	%f352, [%rd48+108];
	st.global.f32 	[%rd52+108], %f352;
	ld.global.f32 	%f353, [%rd48+112];
	st.global.f32 	[%rd52+112], %f353;
	ld.global.f32 	%f354, [%rd48+116];
	st.global.f32 	[%rd52+116], %f354;
	ld.global.f32 	%f355, [%rd48+120];
	st.global.f32 	[%rd52+120], %f355;
	ld.global.f32 	%f356, [%rd48+124];
	st.global.f32 	[%rd52+124], %f356;
	ld.global.f32 	%f357, [%rd48+128];
	st.global.f32 	[%rd52+128], %f357;
	ld.global.f32 	%f358, [%rd48+132];
	st.global.f32 	[%rd52+132], %f358;
	ld.global.f32 	%f359, [%rd48+136];
	st.global.f32 	[%rd52+136], %f359;
	ld.global.f32 	%f360, [%rd48+140];
	add.s32 	%r187, %r187, 36;
	st.global.f32 	[%rd52+140], %f360;
	add.s32 	%r186, %r186, 1;
	add.s32 	%r185, %r185, 36;
	setp.ne.s32 	%p11, %r186, 7;
	@%p11 bra 	$L__BB3_20;
	add.s32 	%r143, %r2, 10;
	mad.lo.s32 	%r144, %r93, %r143, %r1;
	sub.s32 	%r145, %r144, %r3;
	mul.lo.s32 	%r188, %r145, 36;
	mov.b32 	%r190, 2520;
	mov.b32 	%r189, 0;
$L__BB3_22:
	mul.wide.s32 	%rd53, %r188, 4;
	add.s64 	%rd54, %rd2, %rd53;
	ld.global.f32 	%f361, [%rd54];
	cvt.s64.s32 	%rd55, %r190;
	add.s64 	%rd56, %rd55, %rd3;
	shl.b64 	%rd57, %rd56, 2;
	add.s64 	%rd58, %rd1, %rd57;
	st.global.f32 	[%rd58], %f361;
	ld.global.f32 	%f362, [%rd54+4];
	st.global.f32 	[%rd58+4], %f362;
	ld.global.f32 	%f363, [%rd54+8];
	st.global.f32 	[%rd58+8], %f363;
	ld.global.f32 	%f364, [%rd54+12];
	st.global.f32 	[%rd58+12], %f364;
	ld.global.f32 	%f365, [%rd54+16];
	st.global.f32 	[%rd58+16], %f365;
	ld.global.f32 	%f366, [%rd54+20];
	st.global.f32 	[%rd58+20], %f366;
	ld.global.f32 	%f367, [%rd54+24];
	st.global.f32 	[%rd58+24], %f367;
	ld.global.f32 	%f368, [%rd54+28];
	st.global.f32 	[%rd58+28], %f368;
	ld.global.f32 	%f369, [%rd54+32];
	st.global.f32 	[%rd58+32], %f369;
	ld.global.f32 	%f370, [%rd54+36];
	st.global.f32 	[%rd58+36], %f370;
	ld.global.f32 	%f371, [%rd54+40];
	st.global.f32 	[%rd58+40], %f371;
	ld.global.f32 	%f372, [%rd54+44];
	st.global.f32 	[%rd58+44], %f372;
	ld.global.f32 	%f373, [%rd54+48];
	st.global.f32 	[%rd58+48], %f373;
	ld.global.f32 	%f374, [%rd54+52];
	st.global.f32 	[%rd58+52], %f374;
	ld.global.f32 	%f375, [%rd54+56];
	st.global.f32 	[%rd58+56], %f375;
	ld.global.f32 	%f376, [%rd54+60];
	st.global.f32 	[%rd58+60], %f376;
	ld.global.f32 	%f377, [%rd54+64];
	st.global.f32 	[%rd58+64], %f377;
	ld.global.f32 	%f378, [%rd54+68];
	st.global.f32 	[%rd58+68], %f378;
	ld.global.f32 	%f379, [%rd54+72];
	st.global.f32 	[%rd58+72], %f379;
	ld.global.f32 	%f380, [%rd54+76];
	st.global.f32 	[%rd58+76], %f380;
	ld.global.f32 	%f381, [%rd54+80];
	st.global.f32 	[%rd58+80], %f381;
	ld.global.f32 	%f382, [%rd54+84];
	st.global.f32 	[%rd58+84], %f382;
	ld.global.f32 	%f383, [%rd54+88];
	st.global.f32 	[%rd58+88], %f383;
	ld.global.f32 	%f384, [%rd54+92];
	st.global.f32 	[%rd58+92], %f384;
	ld.global.f32 	%f385, [%rd54+96];
	st.global.f32 	[%rd58+96], %f385;
	ld.global.f32 	%f386, [%rd54+100];
	st.global.f32 	[%rd58+100], %f386;
	ld.global.f32 	%f387, [%rd54+104];
	st.global.f32 	[%rd58+104], %f387;
	ld.global.f32 	%f388, [%rd54+108];
	st.global.f32 	[%rd58+108], %f388;
	ld.global.f32 	%f389, [%rd54+112];
	st.global.f32 	[%rd58+112], %f389;
	ld.global.f32 	%f390, [%rd54+116];
	st.global.f32 	[%rd58+116], %f390;
	ld.global.f32 	%f391, [%rd54+120];
	st.global.f32 	[%rd58+120], %f391;
	ld.global.f32 	%f392, [%rd54+124];
	st.global.f32 	[%rd58+124], %f392;
	ld.global.f32 	%f393, [%rd54+128];
	st.global.f32 	[%rd58+128], %f393;
	ld.global.f32 	%f394, [%rd54+132];
	st.global.f32 	[%rd58+132], %f394;
	ld.global.f32 	%f395, [%rd54+136];
	st.global.f32 	[%rd58+136], %f395;
	ld.global.f32 	%f396, [%rd54+140];
	add.s32 	%r190, %r190, 36;
	st.global.f32 	[%rd58+140], %f396;
	add.s32 	%r189, %r189, 1;
	add.s32 	%r188, %r188, 36;
	setp.ne.s32 	%p12, %r189, 7;
	@%p12 bra 	$L__BB3_22;
	add.s32 	%r148, %r2, 11;
	mad.lo.s32 	%r149, %r93, %r148, %r1;
	sub.s32 	%r150, %r149, %r3;
	mul.lo.s32 	%r191, %r150, 36;
	mov.b32 	%r193, 2772;
	mov.b32 	%r192, 0;
$L__BB3_24:
	mul.wide.s32 	%rd59, %r191, 4;
	add.s64 	%rd60, %rd2, %rd59;
	ld.global.f32 	%f397, [%rd60];
	cvt.s64.s32 	%rd61, %r193;
	add.s64 	%rd62, %rd61, %rd3;
	shl.b64 	%rd63, %rd62, 2;
	add.s64 	%rd64, %rd1, %rd63;
	st.global.f32 	[%rd64], %f397;
	ld.global.f32 	%f398, [%rd60+4];
	st.global.f32 	[%rd64+4], %f398;
	ld.global.f32 	%f399, [%rd60+8];
	st.global.f32 	[%rd64+8], %f399;
	ld.global.f32 	%f400, [%rd60+12];
	st.global.f32 	[%rd64+12], %f400;
	ld.global.f32 	%f401, [%rd60+16];
	st.global.f32 	[%rd64+16], %f401;
	ld.global.f32 	%f402, [%rd60+20];
	st.global.f32 	[%rd64+20], %f402;
	ld.global.f32 	%f403, [%rd60+24];
	st.global.f32 	[%rd64+24], %f403;
	ld.global.f32 	%f404, [%rd60+28];
	st.global.f32 	[%rd64+28], %f404;
	ld.global.f32 	%f405, [%rd60+32];
	st.global.f32 	[%rd64+32], %f405;
	ld.global.f32 	%f406, [%rd60+36];
	st.global.f32 	[%rd64+36], %f406;
	ld.global.f32 	%f407, [%rd60+40];
	st.global.f32 	[%rd64+40], %f407;
	ld.global.f32 	%f408, [%rd60+44];
	st.global.f32 	[%rd64+44], %f408;
	ld.global.f32 	%f409, [%rd60+48];
	st.global.f32 	[%rd64+48], %f409;
	ld.global.f32 	%f410, [%rd60+52];
	st.global.f32 	[%rd64+52], %f410;
	ld.global.f32 	%f411, [%rd60+56];
	st.global.f32 	[%rd64+56], %f411;
	ld.global.f32 	%f412, [%rd60+60];
	st.global.f32 	[%rd64+60], %f412;
	ld.global.f32 	%f413, [%rd60+64];
	st.global.f32 	[%rd64+64], %f413;
	ld.global.f32 	%f414, [%rd60+68];
	st.global.f32 	[%rd64+68], %f414;
	ld.global.f32 	%f415, [%rd60+72];
	st.global.f32 	[%rd64+72], %f415;
	ld.global.f32 	%f416, [%rd60+76];
	st.global.f32 	[%rd64+76], %f416;
	ld.global.f32 	%f417, [%rd60+80];
	st.global.f32 	[%rd64+80], %f417;
	ld.global.f32 	%f418, [%rd60+84];
	st.global.f32 	[%rd64+84], %f418;
	ld.global.f32 	%f419, [%rd60+88];
	st.global.f32 	[%rd64+88], %f419;
	ld.global.f32 	%f420, [%rd60+92];
	st.global.f32 	[%rd64+92], %f420;
	ld.global.f32 	%f421, [%rd60+96];
	st.global.f32 	[%rd64+96], %f421;
	ld.global.f32 	%f422, [%rd60+100];
	st.global.f32 	[%rd64+100], %f422;
	ld.global.f32 	%f423, [%rd60+104];
	st.global.f32 	[%rd64+104], %f423;
	ld.global.f32 	%f424, [%rd60+108];
	st.global.f32 	[%rd64+108], %f424;
	ld.global.f32 	%f425, [%rd60+112];
	st.global.f32 	[%rd64+112], %f425;
	ld.global.f32 	%f426, [%rd60+116];
	st.global.f32 	[%rd64+116], %f426;
	ld.global.f32 	%f427, [%rd60+120];
	st.global.f32 	[%rd64+120], %f427;
	ld.global.f32 	%f428, [%rd60+124];
	st.global.f32 	[%rd64+124], %f428;
	ld.global.f32 	%f429, [%rd60+128];
	st.global.f32 	[%rd64+128], %f429;
	ld.global.f32 	%f430, [%rd60+132];
	st.global.f32 	[%rd64+132], %f430;
	ld.global.f32 	%f431, [%rd60+136];
	st.global.f32 	[%rd64+136], %f431;
	ld.global.f32 	%f432, [%rd60+140];
	add.s32 	%r193, %r193, 36;
	st.global.f32 	[%rd64+140], %f432;
	add.s32 	%r192, %r192, 1;
	add.s32 	%r191, %r191, 36;
	setp.ne.s32 	%p13, %r192, 7;
	@%p13 bra 	$L__BB3_24;
	add.s32 	%r153, %r2, 12;
	mad.lo.s32 	%r154, %r93, %r153, %r1;
	sub.s32 	%r155, %r154, %r3;
	mul.lo.s32 	%r194, %r155, 36;
	mov.b32 	%r196, 3024;
	mov.b32 	%r195, 0;
$L__BB3_26:
	mul.wide.s32 	%rd65, %r194, 4;
	add.s64 	%rd66, %rd2, %rd65;
	ld.global.f32 	%f433, [%rd66];
	cvt.s64.s32 	%rd67, %r196;
	add.s64 	%rd68, %rd67, %rd3;
	shl.b64 	%rd69, %rd68, 2;
	add.s64 	%rd70, %rd1, %rd69;
	st.global.f32 	[%rd70], %f433;
	ld.global.f32 	%f434, [%rd66+4];
	st.global.f32 	[%rd70+4], %f434;
	ld.global.f32 	%f435, [%rd66+8];
	st.global.f32 	[%rd70+8], %f435;
	ld.global.f32 	%f436, [%rd66+12];
	st.global.f32 	[%rd70+12], %f436;
	ld.global.f32 	%f437, [%rd66+16];
	st.global.f32 	[%rd70+16], %f437;
	ld.global.f32 	%f438, [%rd66+20];
	st.global.f32 	[%rd70+20], %f438;
	ld.global.f32 	%f439, [%rd66+24];
	st.global.f32 	[%rd70+24], %f439;
	ld.global.f32 	%f440, [%rd66+28];
	st.global.f32 	[%rd70+28], %f440;
	ld.global.f32 	%f441, [%rd66+32];
	st.global.f32 	[%rd70+32], %f441;
	ld.global.f32 	%f442, [%rd66+36];
	st.global.f32 	[%rd70+36], %f442;
	ld.global.f32 	%f443, [%rd66+40];
	st.global.f32 	[%rd70+40], %f443;
	ld.global.f32 	%f444, [%rd66+44];
	st.global.f32 	[%rd70+44], %f444;
	ld.global.f32 	%f445, [%rd66+48];
	st.global.f32 	[%rd70+48], %f445;
	ld.global.f32 	%f446, [%rd66+52];
	st.global.f32 	[%rd70+52], %f446;
	ld.global.f32 	%f447, [%rd66+56];
	st.global.f32 	[%rd70+56], %f447;
	ld.global.f32 	%f448, [%rd66+60];
	st.global.f32 	[%rd70+60], %f448;
	ld.global.f32 	%f449, [%rd66+64];
	st.global.f32 	[%rd70+64], %f449;
	ld.global.f32 	%f450, [%rd66+68];
	st.global.f32 	[%rd70+68], %f450;
	ld.global.f32 	%f451, [%rd66+72];
	st.global.f32 	[%rd70+72], %f451;
	ld.global.f32 	%f452, [%rd66+76];
	st.global.f32 	[%rd70+76], %f452;
	ld.global.f32 	%f453, [%rd66+80];
	st.global.f32 	[%rd70+80], %f453;
	ld.global.f32 	%f454, [%rd66+84];
	st.global.f32 	[%rd70+84], %f454;
	ld.global.f32 	%f455, [%rd66+88];
	st.global.f32 	[%rd70+88], %f455;
	ld.global.f32 	%f456, [%rd66+92];
	st.global.f32 	[%rd70+92], %f456;
	ld.global.f32 	%f457, [%rd66+96];
	st.global.f32 	[%rd70+96], %f457;
	ld.global.f32 	%f458, [%rd66+100];
	st.global.f32 	[%rd70+100], %f458;
	ld.global.f32 	%f459, [%rd66+104];
	st.global.f32 	[%rd70+104], %f459;
	ld.global.f32 	%f460, [%rd66+108];
	st.global.f32 	[%rd70+108], %f460;
	ld.global.f32 	%f461, [%rd66+112];
	st.global.f32 	[%rd70+112], %f461;
	ld.global.f32 	%f462, [%rd66+116];
	st.global.f32 	[%rd70+116], %f462;
	ld.global.f32 	%f463, [%rd66+120];
	st.global.f32 	[%rd70+120], %f463;
	ld.global.f32 	%f464, [%rd66+124];
	st.global.f32 	[%rd70+124], %f464;
	ld.global.f32 	%f465, [%rd66+128];
	st.global.f32 	[%rd70+128], %f465;
	ld.global.f32 	%f466, [%rd66+132];
	st.global.f32 	[%rd70+132], %f466;
	ld.global.f32 	%f467, [%rd66+136];
	st.global.f32 	[%rd70+136], %f467;
	ld.global.f32 	%f468, [%rd66+140];
	add.s32 	%r196, %r196, 36;
	st.global.f32 	[%rd70+140], %f468;
	add.s32 	%r195, %r195, 1;
	add.s32 	%r194, %r194, 36;
	setp.ne.s32 	%p14, %r195, 7;
	@%p14 bra 	$L__BB3_26;
	add.s32 	%r158, %r2, 13;
	mad.lo.s32 	%r159, %r93, %r158, %r1;
	sub.s32 	%r160, %r159, %r3;
	mul.lo.s32 	%r197, %r160, 36;
	mov.b32 	%r199, 3276;
	mov.b32 	%r198, 0;
$L__BB3_28:
	mul.wide.s32 	%rd71, %r197, 4;
	add.s64 	%rd72, %rd2, %rd71;
	ld.global.f32 	%f469, [%rd72];
	cvt.s64.s32 	%rd73, %r199;
	add.s64 	%rd74, %rd73, %rd3;
	shl.b64 	%rd75, %rd74, 2;
	add.s64 	%rd76, %rd1, %rd75;
	st.global.f32 	[%rd76], %f469;
	ld.global.f32 	%f470, [%rd72+4];
	st.global.f32 	[%rd76+4], %f470;
	ld.global.f32 	%f471, [%rd72+8];
	st.global.f32 	[%rd76+8], %f471;
	ld.global.f32 	%f472, [%rd72+12];
	st.global.f32 	[%rd76+12], %f472;
	ld.global.f32 	%f473, [%rd72+16];
	st.global.f32 	[%rd76+16], %f473;
	ld.global.f32 	%f474, [%rd72+20];
	st.global.f32 	[%rd76+20], %f474;
	ld.global.f32 	%f475, [%rd72+24];
	st.global.f32 	[%rd76+24], %f475;
	ld.global.f32 	%f476, [%rd72+28];
	st.global.f32 	[%rd76+28], %f476;
	ld.global.f32 	%f477, [%rd72+32];
	st.global.f32 	[%rd76+32], %f477;
	ld.global.f32 	%f478, [%rd72+36];
	st.global.f32 	[%rd76+36], %f478;
	ld.global.f32 	%f479, [%rd72+40];
	st.global.f32 	[%rd76+40], %f479;
	ld.global.f32 	%f480, [%rd72+44];
	st.global.f32 	[%rd76+44], %f480;
	ld.global.f32 	%f481, [%rd72+48];
	st.global.f32 	[%rd76+48], %f481;
	ld.global.f32 	%f482, [%rd72+52];
	st.global.f32 	[%rd76+52], %f482;
	ld.global.f32 	%f483, [%rd72+56];
	st.global.f32 	[%rd76+56], %f483;
	ld.global.f32 	%f484, [%rd72+60];
	st.global.f32 	[%rd76+60], %f484;
	ld.global.f32 	%f485, [%rd72+64];
	st.global.f32 	[%rd76+64], %f485;
	ld.global.f32 	%f486, [%rd72+68];
	st.global.f32 	[%rd76+68], %f486;
	ld.global.f32 	%f487, [%rd72+72];
	st.global.f32 	[%rd76+72], %f487;
	ld.global.f32 	%f488, [%rd72+76];
	st.global.f32 	[%rd76+76], %f488;
	ld.global.f32 	%f489, [%rd72+80];
	st.global.f32 	[%rd76+80], %f489;
	ld.global.f32 	%f490, [%rd72+84];
	st.global.f32 	[%rd76+84], %f490;
	ld.global.f32 	%f491, [%rd72+88];
	st.global.f32 	[%rd76+88], %f491;
	ld.global.f32 	%f492, [%rd72+92];
	st.global.f32 	[%rd76+92], %f492;
	ld.global.f32 	%f493, [%rd72+96];
	st.global.f32 	[%rd76+96], %f493;
	ld.global.f32 	%f494, [%rd72+100];
	st.global.f32 	[%rd76+100], %f494;
	ld.global.f32 	%f495, [%rd72+104];
	st.global.f32 	[%rd76+104], %f495;
	ld.global.f32 	%f496, [%rd72+108];
	st.global.f32 	[%rd76+108], %f496;
	ld.global.f32 	%f497, [%rd72+112];
	st.global.f32 	[%rd76+112], %f497;
	ld.global.f32 	%f498, [%rd72+116];
	st.global.f32 	[%rd76+116], %f498;
	ld.global.f32 	%f499, [%rd72+120];
	st.global.f32 	[%rd76+120], %f499;
	ld.global.f32 	%f500, [%rd72+124];
	st.global.f32 	[%rd76+124], %f500;
	ld.global.f32 	%f501, [%rd72+128];
	st.global.f32 	[%rd76+128], %f501;
	ld.global.f32 	%f502, [%rd72+132];
	st.global.f32 	[%rd76+132], %f502;
	ld.global.f32 	%f503, [%rd72+136];
	st.global.f32 	[%rd76+136], %f503;
	ld.global.f32 	%f504, [%rd72+140];
	add.s32 	%r199, %r199, 36;
	st.global.f32 	[%rd76+140], %f504;
	add.s32 	%r198, %r198, 1;
	add.s32 	%r197, %r197, 36;
	setp.ne.s32 	%p15, %r198, 7;
	@%p15 bra 	$L__BB3_28;
	add.s32 	%r163, %r2, 14;
	mad.lo.s32 	%r164, %r93, %r163, %r1;
	sub.s32 	%r165, %r164, %r3;
	mul.lo.s32 	%r200, %r165, 36;
	mov.b32 	%r202, 3528;
	mov.b32 	%r201, 0;
$L__BB3_30:
	mul.wide.s32 	%rd77, %r200, 4;
	add.s64 	%rd78, %rd2, %rd77;
	ld.global.f32 	%f505, [%rd78];
	cvt.s64.s32 	%rd79, %r202;
	add.s64 	%rd80, %rd79, %rd3;
	shl.b64 	%rd81, %rd80, 2;
	add.s64 	%rd82, %rd1, %rd81;
	st.global.f32 	[%rd82], %f505;
	ld.global.f32 	%f506, [%rd78+4];
	st.global.f32 	[%rd82+4], %f506;
	ld.global.f32 	%f507, [%rd78+8];
	st.global.f32 	[%rd82+8], %f507;
	ld.global.f32 	%f508, [%rd78+12];
	st.global.f32 	[%rd82+12], %f508;
	ld.global.f32 	%f509, [%rd78+16];
	st.global.f32 	[%rd82+16], %f509;
	ld.global.f32 	%f510, [%rd78+20];
	st.global.f32 	[%rd82+20], %f510;
	ld.global.f32 	%f511, [%rd78+24];
	st.global.f32 	[%rd82+24], %f511;
	ld.global.f32 	%f512, [%rd78+28];
	st.global.f32 	[%rd82+28], %f512;
	ld.global.f32 	%f513, [%rd78+32];
	st.global.f32 	[%rd82+32], %f513;
	ld.global.f32 	%f514, [%rd78+36];
	st.global.f32 	[%rd82+36], %f514;
	ld.global.f32 	%f515, [%rd78+40];
	st.global.f32 	[%rd82+40], %f515;
	ld.global.f32 	%f516, [%rd78+44];
	st.global.f32 	[%rd82+44], %f516;
	ld.global.f32 	%f517, [%rd78+48];
	st.global.f32 	[%rd82+48], %f517;
	ld.global.f32 	%f518, [%rd78+52];
	st.global.f32 	[%rd82+52], %f518;
	ld.global.f32 	%f519, [%rd78+56];
	st.global.f32 	[%rd82+56], %f519;
	ld.global.f32 	%f520, [%rd78+60];
	st.global.f32 	[%rd82+60], %f520;
	ld.global.f32 	%f521, [%rd78+64];
	st.global.f32 	[%rd82+64], %f521;
	ld.global.f32 	%f522, [%rd78+68];
	st.global.f32 	[%rd82+68], %f522;
	ld.global.f32 	%f523, [%rd78+72];
	st.global.f32 	[%rd82+72], %f523;
	ld.global.f32 	%f524, [%rd78+76];
	st.global.f32 	[%rd82+76], %f524;
	ld.global.f32 	%f525, [%rd78+80];
	st.global.f32 	[%rd82+80], %f525;
	ld.global.f32 	%f526, [%rd78+84];
	st.global.f32 	[%rd82+84], %f526;
	ld.global.f32 	%f527, [%rd78+88];
	st.global.f32 	[%rd82+88], %f527;
	ld.global.f32 	%f528, [%rd78+92];
	st.global.f32 	[%rd82+92], %f528;
	ld.global.f32 	%f529, [%rd78+96];
	st.global.f32 	[%rd82+96], %f529;
	ld.global.f32 	%f530, [%rd78+100];
	st.global.f32 	[%rd82+100], %f530;
	ld.global.f32 	%f531, [%rd78+104];
	st.global.f32 	[%rd82+104], %f531;
	ld.global.f32 	%f532, [%rd78+108];
	st.global.f32 	[%rd82+108], %f532;
	ld.global.f32 	%f533, [%rd78+112];
	st.global.f32 	[%rd82+112], %f533;
	ld.global.f32 	%f534, [%rd78+116];
	st.global.f32 	[%rd82+116], %f534;
	ld.global.f32 	%f535, [%rd78+120];
	st.global.f32 	[%rd82+120], %f535;
	ld.global.f32 	%f536, [%rd78+124];
	st.global.f32 	[%rd82+124], %f536;
	ld.global.f32 	%f537, [%rd78+128];
	st.global.f32 	[%rd82+128], %f537;
	ld.global.f32 	%f538, [%rd78+132];
	st.global.f32 	[%rd82+132], %f538;
	ld.global.f32 	%f539, [%rd78+136];
	st.global.f32 	[%rd82+136], %f539;
	ld.global.f32 	%f540, [%rd78+140];
	add.s32 	%r202, %r202, 36;
	st.global.f32 	[%rd82+140], %f540;
	add.s32 	%r201, %r201, 1;
	add.s32 	%r200, %r200, 36;
	setp.ne.s32 	%p16, %r201, 7;
	@%p16 bra 	$L__BB3_30;
$L__BB3_31:
	ret;

}
	// .globl	_Z6dotKerPKfPfi
.visible .entry _Z6dotKerPKfPfi(
	.param .u64 .ptr .align 1 _Z6dotKerPKfPfi_param_0,
	.param .u64 .ptr .align 1 _Z6dotKerPKfPfi_param_1,
	.param .u32 _Z6dotKerPKfPfi_param_2
)
{
	.reg .pred 	%p<3>;
	.reg .b32 	%r<11>;
	.reg .b32 	%f<18>;
	.reg .b64 	%rd<18>;

	ld.param.u64 	%rd6, [_Z6dotKerPKfPfi_param_0];
	ld.param.u64 	%rd7, [_Z6dotKerPKfPfi_param_1];
	ld.param.u32 	%r4, [_Z6dotKerPKfPfi_param_2];
	mov.u32 	%r5, %ctaid.x;
	mov.u32 	%r6, %ntid.x;
	mov.u32 	%r7, %tid.x;
	mad.lo.s32 	%r1, %r5, %r6, %r7;
	setp.ge.s32 	%p1, %r1, %r4;
	@%p1 bra 	$L__BB4_4;
	mul.lo.s32 	%r9, %r1, 3780;
	mul.wide.s32 	%rd9, %r9, 4;
	cvta.to.global.u64 	%rd10, %rd6;
	add.s64 	%rd11, %rd9, %rd10;
	add.s64 	%rd17, %rd11, 8;
	mov.u64 	%rd12, c_w;
	add.s64 	%rd16, %rd12, 8;
	mov.f32 	%f17, 0f00000000;
	mov.b32 	%r10, 0;
$L__BB4_2:
	.pragma "nounroll";
	ld.global.f32 	%f4, [%rd17+-8];
	ld.const.f32 	%f5, [%rd16+-8];
	fma.rn.f32 	%f6, %f4, %f5, %f17;
	ld.global.f32 	%f7, [%rd17+-4];
	ld.const.f32 	%f8, [%rd16+-4];
	fma.rn.f32 	%f9, %f7, %f8, %f6;
	ld.global.f32 	%f10, [%rd17];
	ld.const.f32 	%f11, [%rd16];
	fma.rn.f32 	%f12, %f10, %f11, %f9;
	ld.global.f32 	%f13, [%rd17+4];
	ld.const.f32 	%f14, [%rd16+4];
	fma.rn.f32 	%f17, %f13, %f14, %f12;
	add.s32 	%r10, %r10, 4;
	add.s64 	%rd17, %rd17, 16;
	add.s64 	%rd16, %rd16, 16;
	setp.ne.s32 	%p2, %r10, 3780;
	@%p2 bra 	$L__BB4_2;
	ld.const.f32 	%f15, [c_b];
	add.f32 	%f16, %f17, %f15;
	cvta.to.global.u64 	%rd13, %rd7;
	mul.wide.s32 	%rd14, %r1, 4;
	add.s64 	%rd15, %rd13, %rd14;
	st.global.f32 	[%rd15], %f16;
$L__BB4_4:
	ret;

}
	// .globl	_Z9threshKerPKfP3DetPifii
.visible .entry _Z9threshKerPKfP3DetPifii(
	.param .u64 .ptr .align 1 _Z9threshKerPKfP3DetPifii_param_0,
	.param .u64 .ptr .align 1 _Z9threshKerPKfP3DetPifii_param_1,
	.param .u64 .ptr .align 1 _Z9threshKerPKfP3DetPifii_param_2,
	.param .f32 _Z9threshKerPKfP3DetPifii_param_3,
	.param .u32 _Z9threshKerPKfP3DetPifii_param_4,
	.param .u32 _Z9threshKerPKfP3DetPifii_param_5
)
{
	.reg .pred 	%p<3>;
	.reg .b32 	%r<13>;
	.reg .b32 	%f<3>;
	.reg .b64 	%rd<11>;

	ld.param.u64 	%rd1, [_Z9threshKerPKfP3DetPifii_param_0];
	ld.param.u64 	%rd2, [_Z9threshKerPKfP3DetPifii_param_1];
	ld.param.u64 	%rd3, [_Z9threshKerPKfP3DetPifii_param_2];
	ld.param.f32 	%f2, [_Z9threshKerPKfP3DetPifii_param_3];
	ld.param.u32 	%r2, [_Z9threshKerPKfP3DetPifii_param_4];
	ld.param.u32 	%r3, [_Z9threshKerPKfP3DetPifii_param_5];
	mov.u32 	%r4, %ctaid.x;
	mov.u32 	%r5, %ntid.x;
	mov.u32 	%r6, %tid.x;
	mad.lo.s32 	%r1, %r4, %r5, %r6;
	setp.ge.s32 	%p1, %r1, %r3;
	@%p1 bra 	$L__BB5_3;
	cvta.to.global.u64 	%rd4, %rd1;
	mul.wide.s32 	%rd5, %r1, 4;
	add.s64 	%rd6, %rd4, %rd5;
	ld.global.f32 	%f1, [%rd6];
	setp.le.f32 	%p2, %f1, %f2;
	@%p2 bra 	$L__BB5_3;
	cvta.to.global.u64 	%rd7, %rd3;
	atom.global.add.u32 	%r7, [%rd7], 1;
	div.s32 	%r8, %r1, %r2;
	mul.lo.s32 	%r9, %r8, %r2;
	sub.s32 	%r10, %r1, %r9;
	shl.b32 	%r11, %r10, 3;
	shl.b32 	%r12, %r8, 3;
	cvta.to.global.u64 	%rd8, %rd2;
	mul.wide.s32 	%rd9, %r7, 12;
	add.s64 	%rd10, %rd8, %rd9;
	st.global.u32 	[%rd10], %r11;
	st.global.u32 	[%rd10+4], %r12;
	st.global.f32 	[%rd10+8], %f1;
$L__BB5_3:
	ret;

}


// ===== COMPILED SASS (sm_100) =====

	.target	sm_100

	.elftype	@"ET_EXEC"


//--------------------- .note.nv.tkinfo           --------------------------
	.section	.note.nv.tkinfo,"",@"SHT_NOTE"
	.sectionflags	@"SHF_NOTE_NV_TKINFO"
	.tkinfo
        /*0018*/ 	.word	0x00000002
        /*0030*/ 	.string	""
        /*0030*/ 	.string	"ptxas"
        /*0030*/ 	.string	"Cuda compilation tools, release 13.0, V13.0.88"
        /*0030*/ 	.string	"Build cuda_13.0.r13.0/compiler.36424714_0"
        /*0030*/ 	.string	"-arch sm_100 -m 64 "



//--------------------- .note.nv.cuinfo           --------------------------
	.section	.note.nv.cuinfo,"",@"SHT_NOTE"
	.sectionflags	@"SHF_NOTE_NV_CUINFO"
        /*0018*/ 	.short	0x0002
        /*001a*/ 	.short	0x0064
        /*001c*/ 	.short	0x0082
	.zero		2


//--------------------- .nv.info                  --------------------------
	.section	.nv.info,"",@"SHT_CUDA_INFO"
	.align	4


	//----- nvinfo : EIATTR_REGCOUNT
	.align		4
        /*0000*/ 	.byte	0x04, 0x2f
        /*0002*/ 	.short	(.L_3 - .L_2)
	.align		4
.L_2:
        /*0004*/ 	.word	index@(_Z8sobelKerPKhPfS1_ii)
        /*0008*/ 	.word	0x00000018


	//----- nvinfo : EIATTR_FRAME_SIZE
	.align		4
.L_3:
        /*000c*/ 	.byte	0x04, 0x11
        /*000e*/ 	.short	(.L_5 - .L_4)
	.align		4
.L_4:
        /*0010*/ 	.word	index@($__internal_4_$__cuda_sm3x_div_rn_noftz_f32_slowpath)
        /*0014*/ 	.word	0x00000000


	//----- nvinfo : EIATTR_FRAME_SIZE
	.align		4
.L_5:
        /*0018*/ 	.byte	0x04, 0x11
        /*001a*/ 	.short	(.L_7 - .L_6)
	.align		4
.L_6:
        /*001c*/ 	.word	index@($__internal_3_$__cuda_sm20_sqrt_rn_f32_slowpath)
        /*0020*/ 	.word	0x00000000


	//----- nvinfo : EIATTR_FRAME_SIZE
	.align		4
.L_7:
        /*0024*/ 	.byte	0x04, 0x11
        /*0026*/ 	.short	(.L_9 - .L_8)
	.align		4
.L_8:
        /*0028*/ 	.word	index@(_Z8sobelKerPKhPfS1_ii)
        /*002c*/ 	.word	0x00000000


	//----- nvinfo : EIATTR_REGCOUNT
	.align		4
.L_9:
        /*0030*/ 	.byte	0x04, 0x2f
        /*0032*/ 	.short	(.L_11 - .L_10)
	.align		4
.L_10:
        /*0034*/ 	.word	index@(_Z7cellKerPKfS0_Pfiii)
        /*0038*/ 	.word	0x0000001c


	//----- nvinfo : EIATTR_FRAME_SIZE
	.align		4
.L_11:
        /*003c*/ 	.byte	0x04, 0x11
        /*003e*/ 	.short	(.L_13 - .L_12)
	.align		4
.L_12:
        /*0040*/ 	.word	index@($__internal_2_$__cuda_sm3x_div_rn_noftz_f32_slowpath)
        /*0044*/ 	.word	0x00000028


	//----- nvinfo : EIATTR_FRAME_SIZE
	.align		4
.L_13:
        /*0048*/ 	.byte	0x04, 0x11
        /*004a*/ 	.short	(.L_15 - .L_14)
	.align		4
.L_14:
        /*004c*/ 	.word	index@(_Z7cellKerPKfS0_Pfiii)
        /*0050*/ 	.word	0x00000028


	//----- nvinfo : EIATTR_REGCOUNT
	.align		4
.L_15:
        /*0054*/ 	.byte	0x04, 0x2f
        /*0056*/ 	.short	(.L_17 - .L_16)
	.align		4
.L_16:
        /*0058*/ 	.word	index@(_Z8blockKerPKfPfiii)
        /*005c*/ 	.word	0x00000038


	//----- nvinfo : EIATTR_FRAME_SIZE
	.align		4
.L_17:
        /*0060*/ 	.byte	0x04, 0x11
        /*0062*/ 	.short	(.L_19 - .L_18)
	.align		4
.L_18:
        /*0064*/ 	.word	index@($__internal_1_$__cuda_sm3x_div_rn_noftz_f32_slowpath)
        /*0068*/ 	.word	0x00000000


	//----- nvinfo : EIATTR_FRAME_SIZE
	.align		4
.L_19:
        /*006c*/ 	.byte	0x04, 0x11
        /*006e*/ 	.short	(.L_21 - .L_20)
	.align		4
.L_20:
        /*0070*/ 	.word	index@($__internal_0_$__cuda_sm20_sqrt_rn_f32_slowpath)
        /*0074*/ 	.word	0x00000000


	//----- nvinfo : EIATTR_FRAME_SIZE
	.align		4
.L_21:
        /*0078*/ 	.byte	0x04, 0x11
        /*007a*/ 	.short	(.L_23 - .L_22)
	.align		4
.L_22:
        /*007c*/ 	.word	index@(_Z8blockKerPKfPfiii)
        /*0080*/ 	.word	0x00000000


	//----- nvinfo : EIATTR_REGCOUNT
	.align		4
.L_23:
        /*0084*/ 	.byte	0x04, 0x2f
        /*0086*/ 	.short	(.L_25 - .L_24)
	.align		4
.L_24:
        /*0088*/ 	.word	index@(_Z9gatherKerPKfPfiiii)
        /*008c*/ 	.word	0x0000001c


	//----- nvinfo : EIATTR_FRAME_SIZE
	.align		4
.L_25:
        /*0090*/ 	.byte	0x04, 0x11
        /*0092*/ 	.short	(.L_27 - .L_26)
	.align		4
.L_26:
        /*0094*/ 	.word	index@(_Z9gatherKerPKfPfiiii)
        /*0098*/ 	.word	0x00000000


	//----- nvinfo : EIATTR_REGCOUNT
	.align		4
.L_27:
        /*009c*/ 	.byte	0x04, 0x2f
        /*009e*/ 	.short	(.L_29 - .L_28)
	.align		4
.L_28:
        /*00a0*/ 	.word	index@(_Z6dotKerPKfPfi)
        /*00a4*/ 	.word	0x0000000e


	//----- nvinfo : EIATTR_FRAME_SIZE
	.align		4
.L_29:
        /*00a8*/ 	.byte	0x04, 0x11
        /*00aa*/ 	.short	(.L_31 - .L_30)
	.align		4
.L_30:
        /*00ac*/ 	.word	index@(_Z6dotKerPKfPfi)
        /*00b0*/ 	.word	0x00000000


	//----- nvinfo : EIATTR_REGCOUNT
	.align		4
.L_31:
        /*00b4*/ 	.byte	0x04, 0x2f
        /*00b6*/ 	.short	(.L_33 - .L_32)
	.align		4
.L_32:
        /*00b8*/ 	.word	index@(_Z9threshKerPKfP3DetPifii)
        /*00bc*/ 	.word	0x00000010


	//----- nvinfo : EIATTR_FRAME_SIZE
	.align		4
.L_33:
        /*00c0*/ 	.byte	0x04, 0x11
        /*00c2*/ 	.short	(.L_35 - .L_34)
	.align		4
.L_34:
        /*00c4*/ 	.word	index@(_Z9threshKerPKfP3DetPifii)
        /*00c8*/ 	.word	0x00000000


	//----- nvinfo : EIATTR_MIN_STACK_SIZE
	.align		4
.L_35:
        /*00cc*/ 	.byte	0x04, 0x12
        /*00ce*/ 	.short	(.L_37 - .L_36)
	.align		4
.L_36:
        /*00d0*/ 	.word	index@(_Z9threshKerPKfP3DetPifii)
        /*00d4*/ 	.word	0x00000000


	//----- nvinfo : EIATTR_MIN_STACK_SIZE
	.align		4
.L_37:
        /*00d8*/ 	.byte	0x04, 0x12
        /*00da*/ 	.short	(.L_39 - .L_38)
	.align		4
.L_38:
        /*00dc*/ 	.word	index@(_Z6dotKerPKfPfi)
        /*00e0*/ 	.word	0x00000000


	//----- nvinfo : EIATTR_MIN_STACK_SIZE
	.align		4
.L_39:
        /*00e4*/ 	.byte	0x04, 0x12
        /*00e6*/ 	.short	(.L_41 - .L_40)
	.align		4
.L_40:
        /*00e8*/ 	.word	index@(_Z9gatherKerPKfPfiiii)
        /*00ec*/ 	.word	0x00000000


	//----- nvinfo : EIATTR_MIN_STACK_SIZE
	.align		4
.L_41:
        /*00f0*/ 	.byte	0x04, 0x12
        /*00f2*/ 	.short	(.L_43 - .L_42)
	.align		4
.L_42:
        /*00f4*/ 	.word	index@(_Z8blockKerPKfPfiii)
        /*00f8*/ 	.word	0x00000000


	//----- nvinfo : EIATTR_MIN_STACK_SIZE
	.align		4
.L_43:
        /*00fc*/ 	.byte	0x04, 0x12
        /*00fe*/ 	.short	(.L_45 - .L_44)
	.align		4
.L_44:
        /*0100*/ 	.word	index@(_Z7cellKerPKfS0_Pfiii)
        /*0104*/ 	.word	0x00000028


	//----- nvinfo : EIATTR_MIN_STACK_SIZE
	.align		4
.L_45:
        /*0108*/ 	.byte	0x04, 0x12
        /*010a*/ 	.short	(.L_47 - .L_46)
	.align		4
.L_46:
        /*010c*/ 	.word	index@(_Z8sobelKerPKhPfS1_ii)
        /*0110*/ 	.word	0x00000000
.L_47:


//--------------------- .nv.compat                --------------------------
	.section	.nv.compat,"",@"SHT_CUDA_COMPAT_INFO"
	.align	4
        /*0000*/ 	.byte	0x02, 0x09, 0x00, 0x00, 0x02, 0x02, 0x01, 0x00, 0x02, 0x05, 0x05, 0x00, 0x03, 0x07, 0x01, 0x01
        /*0010*/ 	.byte	0x02, 0x03, 0x00, 0x00, 0x02, 0x06, 0x01, 0x00, 0x04, 0x0b, 0x08, 0x00, 0x01, 0x00, 0x00, 0x00
        /*0020*/ 	.byte	0x00, 0x00, 0x00, 0x00


//--------------------- .nv.info._Z9threshKerPKfP3DetPifii --------------------------
	.section	.nv.info._Z9threshKerPKfP3DetPifii,"",@"SHT_CUDA_INFO"
	.sectionflags	@""
	.align	4


	//----- nvinfo : EIATTR_CUDA_API_VERSION
	.align		4
        /*0000*/ 	.byte	0x04, 0x37
        /*0002*/ 	.short	(.L_49 - .L_48)
.L_48:
        /*0004*/ 	.word	0x00000082


	//----- nvinfo : EIATTR_KPARAM_INFO
	.align		4
.L_49:
        /*0008*/ 	.byte	0x04, 0x17
        /*000a*/ 	.short	(.L_51 - .L_50)
.L_50:
        /*000c*/ 	.word	0x00000000
        /*0010*/ 	.short	0x0005
        /*0012*/ 	.short	0x0020
        /*0014*/ 	.byte	0x00, 0xf0, 0x11, 0x00


	//----- nvinfo : EIATTR_KPARAM_INFO
	.align		4
.L_51:
        /*0018*/ 	.byte	0x04, 0x17
        /*001a*/ 	.short	(.L_53 - .L_52)
.L_52:
        /*001c*/ 	.word	0x00000000
        /*0020*/ 	.short	0x0004
        /*0022*/ 	.short	0x001c
        /*0024*/ 	.byte	0x00, 0xf0, 0x11, 0x00


	//----- nvinfo : EIATTR_KPARAM_INFO
	.align		4
.L_53:
        /*0028*/ 	.byte	0x04, 0x17
        /*002a*/ 	.short	(.L_55 - .L_54)
.L_54:
        /*002c*/ 	.word	0x00000000
        /*0030*/ 	.short	0x0003
        /*0032*/ 	.short	0x0018
        /*0034*/ 	.byte	0x00, 0xf0, 0x11, 0x00


	//----- nvinfo : EIATTR_KPARAM_INFO
	.align		4
.L_55:
        /*0038*/ 	.byte	0x04, 0x17
        /*003a*/ 	.short	(.L_57 - .L_56)
.L_56:
        /*003c*/ 	.word	0x00000000
        /*0040*/ 	.short	0x0002
        /*0042*/ 	.short	0x0010
        /*0044*/ 	.byte	0x00, 0xf5, 0x21, 0x00


	//----- nvinfo : EIATTR_KPARAM_INFO
	.align		4
.L_57:
        /*0048*/ 	.byte	0x04, 0x17
        /*004a*/ 	.short	(.L_59 - .L_58)
.L_58:
        /*004c*/ 	.word	0x00000000
        /*0050*/ 	.short	0x0001
        /*0052*/ 	.short	0x0008
        /*0054*/ 	.byte	0x00, 0xf5, 0x21, 0x00


	//----- nvinfo : EIATTR_KPARAM_INFO
	.align		4
.L_59:
        /*0058*/ 	.byte	0x04, 0x17
        /*005a*/ 	.short	(.L_61 - .L_60)
.L_60:
        /*005c*/ 	.word	0x00000000
        /*0060*/ 	.short	0x0000
        /*0062*/ 	.short	0x0000
        /*0064*/ 	.byte	0x00, 0xf5, 0x21, 0x00


	//----- nvinfo : EIATTR_SPARSE_MMA_MASK
	.align		4
.L_61:
        /*0068*/ 	.byte	0x03, 0x50
        /*006a*/ 	.short	0x0000


	//----- nvinfo : EIATTR_MAXREG_COUNT
	.align		4
        /*006c*/ 	.byte	0x03, 0x1b
        /*006e*/ 	.short	0x00ff


	//----- nvinfo : EIATTR_MERCURY_ISA_VERSION
	.align		4
        /*0070*/ 	.byte	0x03, 0x5f
        /*0072*/ 	.short	0x0101


	//----- nvinfo : EIATTR_INT_WARP_WIDE_INSTR_OFFSETS
	.align		4
        /*0074*/ 	.byte	0x04, 0x31
        /*0076*/ 	.short	(.L_63 - .L_62)


	//   ....[0]....
.L_62:
        /*0078*/ 	.word	0x00000100


	//   ....[1]....
        /*007c*/ 	.word	0x00000330


	//----- nvinfo : EIATTR_VRC_CTA_INIT_COUNT
	.align		4
.L_63:
        /*0080*/ 	.byte	0x02, 0x4a
	.zero		1
	.zero		1


	//----- nvinfo : EIATTR_EXIT_INSTR_OFFSETS
	.align		4
        /*0084*/ 	.byte	0x04, 0x1c
        /*0086*/ 	.short	(.L_65 - .L_64)


	//   ....[0]....
.L_64:
        /*0088*/ 	.word	0x00000070


	//   ....[1]....
        /*008c*/ 	.word	0x000000e0


	//   ....[2]....
        /*0090*/ 	.word	0x000003d0


	//----- nvinfo : EIATTR_CBANK_PARAM_SIZE
	.align		4
.L_65:
        /*0094*/ 	.byte	0x03, 0x19
        /*0096*/ 	.short	0x0024


	//----- nvinfo : EIATTR_PARAM_CBANK
	.align		4
        /*0098*/ 	.byte	0x04, 0x0a
        /*009a*/ 	.short	(.L_67 - .L_66)
	.align		4
.L_66:
        /*009c*/ 	.word	index@(.nv.constant0._Z9threshKerPKfP3DetPifii)
        /*00a0*/ 	.short	0x0380
        /*00a2*/ 	.short	0x0024


	//----- nvinfo : EIATTR_SW_WAR
	.align		4
.L_67:
        /*00a4*/ 	.byte	0x04, 0x36
        /*00a6*/ 	.short	(.L_69 - .L_68)
.L_68:
        /*00a8*/ 	.word	0x00000008
.L_69:


//--------------------- .nv.info._Z6dotKerPKfPfi  --------------------------
	.section	.nv.info._Z6dotKerPKfPfi,"",@"SHT_CUDA_INFO"
	.sectionflags	@""
	.align	4


	//----- nvinfo : EIATTR_CUDA_API_VERSION
	.align		4
        /*0000*/ 	.byte	0x04, 0x37
        /*0002*/ 	.short	(.L_71 - .L_70)
.L_70:
        /*0004*/ 	.word	0x00000082


	//----- nvinfo : EIATTR_KPARAM_INFO
	.align		4
.L_71:
        /*0008*/ 	.byte	0x04, 0x17
        /*000a*/ 	.short	(.L_73 - .L_72)
.L_72:
        /*000c*/ 	.word	0x00000000
        /*0010*/ 	.short	0x0002
        /*0012*/ 	.short	0x0010
        /*0014*/ 	.byte	0x00, 0xf0, 0x11, 0x00


	//----- nvinfo : EIATTR_KPARAM_INFO
	.align		4
.L_73:
        /*0018*/ 	.byte	0x04, 0x17
        /*001a*/ 	.short	(.L_75 - .L_74)
.L_74:
        /*001c*/ 	.word	0x00000000
        /*0020*/ 	.short	0x0001
        /*0022*/ 	.short	0x0008
        /*0024*/ 	.byte	0x00, 0xf5, 0x21, 0x00


	//----- nvinfo : EIATTR_KPARAM_INFO
	.align		4
.L_75:
        /*0028*/ 	.byte	0x04, 0x17
        /*002a*/ 	.short	(.L_77 - .L_76)
.L_76:
        /*002c*/ 	.word	0x00000000
        /*0030*/ 	.short	0x0000
        /*0032*/ 	.short	0x0000
        /*0034*/ 	.byte	0x00, 0xf5, 0x21, 0x00


	//----- nvinfo : EIATTR_SPARSE_MMA_MASK
	.align		4
.L_77:
        /*0038*/ 	.byte	0x03, 0x50
        /*003a*/ 	.short	0x0000


	//----- nvinfo : EIATTR_MAXREG_COUNT
	.align		4
        /*003c*/ 	.byte	0x03, 0x1b
        /*003e*/ 	.short	0x00ff


	//----- nvinfo : EIATTR_MERCURY_ISA_VERSION
	.align		4
        /*0040*/ 	.byte	0x03, 0x5f
        /*0042*/ 	.short	0x0101


	//----- nvinfo : EIATTR_VRC_CTA_INIT_COUNT
	.align		4
        /*0044*/ 	.byte	0x02, 0x4a
	.zero		1
	.zero		1


	//----- nvinfo : EIATTR_EXIT_INSTR_OFFSETS
	.align		4
        /*0048*/ 	.byte	0x04, 0x1c
        /*004a*/ 	.short	(.L_79 - .L_78)


	//   ....[0]....
.L_78:
        /*004c*/ 	.word	0x00000070


	//   ....[1]....
        /*0050*/ 	.word	0x00000280


	//----- nvinfo : EIATTR_CBANK_PARAM_SIZE
	.align		4
.L_79:
        /*0054*/ 	.byte	0x03, 0x19
        /*0056*/ 	.short	0x0014


	//----- nvinfo : EIATTR_PARAM_CBANK
	.align		4
        /*0058*/ 	.byte	0x04, 0x0a
        /*005a*/ 	.short	(.L_81 - .L_80)
	.align		4
.L_80:
        /*005c*/ 	.word	index@(.nv.constant0._Z6dotKerPKfPfi)
        /*0060*/ 	.short	0x0380
        /*0062*/ 	.short	0x0014


	//----- nvinfo : EIATTR_SW_WAR
	.align		4
.L_81:
        /*0064*/ 	.byte	0x04, 0x36
        /*0066*/ 	.short	(.L_83 - .L_82)
.L_82:
        /*0068*/ 	.word	0x00000008
.L_83:


//--------------------- .nv.info._Z9gatherKerPKfPfiiii --------------------------
	.section	.nv.info._Z9gatherKerPKfPfiiii,"",@"SHT_CUDA_INFO"
	.sectionflags	@""
	.align	4


	//----- nvinfo : EIATTR_CUDA_API_VERSION
	.align		4
        /*0000*/ 	.byte	0x04, 0x37
        /*0002*/ 	.short	(.L_85 - .L_84)
.L_84:
        /*0004*/ 	.word	0x00000082


	//----- nvinfo : EIATTR_KPARAM_INFO
	.align		4
.L_85:
        /*0008*/ 	.byte	0x04, 0x17
        /*000a*/ 	.short	(.L_87 - .L_86)
.L_86:
        /*000c*/ 	.word	0x00000000
        /*0010*/ 	.short	0x0005
        /*0012*/ 	.short	0x001c
        /*0014*/ 	.byte	0x00, 0xf0, 0x11, 0x00


	//----- nvinfo : EIATTR_KPARAM_INFO
	.align		4
.L_87:
        /*0018*/ 	.byte	0x04, 0x17
        /*001a*/ 	.short	(.L_89 - .L_88)
.L_88:
        /*001c*/ 	.word	0x00000000
        /*0020*/ 	.short	0x0004
        /*0022*/ 	.short	0x0018
        /*0024*/ 	.byte	0x00, 0xf0, 0x11, 0x00


	//----- nvinfo : EIATTR_KPARAM_INFO
	.align		4
.L_89:
        /*0028*/ 	.byte	0x04, 0x17
        /*002a*/ 	.short	(.L_91 - .L_90)
.L_90:
        /*002c*/ 	.word	0x00000000
        /*0030*/ 	.short	0x0003
        /*0032*/ 	.short	0x0014
        /*0034*/ 	.byte	0x00, 0xf0, 0x11, 0x00


	//----- nvinfo : EIATTR_KPARAM_INFO
	.align		4
.L_91:
        /*0038*/ 	.byte	0x04, 0x17
        /*003a*/ 	.short	(.L_93 - .L_92)
.L_92:
        /*003c*/ 	.word	0x00000000
        /*0040*/ 	.short	0x0002
        /*0042*/ 	.short	0x0010
        /*0044*/ 	.byte	0x00, 0xf0, 0x11, 0x00


	//----- nvinfo : EIATTR_KPARAM_INFO
	.align		4
.L_93:
        /*0048*/ 	.byte	0x04, 0x17
        /*004a*/ 	.short	(.L_95 - .L_94)
.L_94:
        /*004c*/ 	.word	0x00000000
        /*0050*/ 	.short	0x0001
        /*0052*/ 	.short	0x0008
        /*0054*/ 	.byte	0x00, 0xf5, 0x21, 0x00


	//----- nvinfo : EIATTR_KPARAM_INFO
	.align		4
.L_95:
        /*0058*/ 	.byte	0x04, 0x17
        /*005a*/ 	.short	(.L_97 - .L_96)
.L_96:
        /*005c*/ 	.word	0x00000000
        /*0060*/ 	.short	0x0000
        /*0062*/ 	.short	0x0000
        /*0064*/ 	.byte	0x00, 0xf5, 0x21, 0x00


	//----- nvinfo : EIATTR_SPARSE_MMA_MASK
	.align		4
.L_97:
        /*0068*/ 	.byte	0x03, 0x50
        /*006a*/ 	.short	0x0000


	//----- nvinfo : EIATTR_MAXREG_COUNT
	.align		4
        /*006c*/ 	.byte	0x03, 0x1b
        /*006e*/ 	.short	0x00ff


	//----- nvinfo : EIATTR_MERCURY_ISA_VERSION
	.align		4
        /*0070*/ 	.byte	0x03, 0x5f
        /*0072*/ 	.short	0x0101


	//----- nvinfo : EIATTR_VRC_CTA_INIT_COUNT
	.align		4
        /*0074*/ 	.byte	0x02, 0x4a
	.zero		1
	.zero		1


	//----- nvinfo : EIATTR_EXIT_INSTR_OFFSETS
	.align		4
        /*0078*/ 	.byte	0x04, 0x1c
        /*007a*/ 	.short	(.L_99 - .L_98)


	//   ....[0]....
.L_98:
        /*007c*/ 	.word	0x00000070


	//   ....[1]....
        /*0080*/ 	.word	0x000054f0


	//----- nvinfo : EIATTR_CBANK_PARAM_SIZE
	.align		4
.L_99:
        /*0084*/ 	.byte	0x03, 0x19
        /*0086*/ 	.short	0x0020


	//----- nvinfo : EIATTR_PARAM_CBANK
	.align		4
        /*0088*/ 	.byte	0x04, 0x0a
        /*008a*/ 	.short	(.L_101 - .L_100)
	.align		4
.L_100:
        /*008c*/ 	.word	index@(.nv.constant0._Z9gatherKerPKfPfiiii)
        /*0090*/ 	.short	0x0380
        /*0092*/ 	.short	0x0020


	//----- nvinfo : EIATTR_SW_WAR
	.align		4
.L_101:
        /*0094*/ 	.byte	0x04, 0x36
        /*0096*/ 	.short	(.L_103 - .L_102)
.L_102:
        /*0098*/ 	.word	0x00000008
.L_103:


//--------------------- .nv.info._Z8blockKerPKfPfiii --------------------------
	.section	.nv.info._Z8blockKerPKfPfiii,"",@"SHT_CUDA_INFO"
	.sectionflags	@""
	.align	4


	//----- nvinfo : EIATTR_CUDA_API_VERSION
	.align		4
        /*0000*/ 	.byte	0x04, 0x37
        /*0002*/ 	.short	(.L_105 - .L_104)
.L_104:
        /*0004*/ 	.word	0x00000082


	//----- nvinfo : EIATTR_KPARAM_INFO
	.align		4
.L_105:
        /*0008*/ 	.byte	0x04, 0x17
        /*000a*/ 	.short	(.L_107 - .L_106)
.L_106:
        /*000c*/ 	.word	0x00000000
        /*0010*/ 	.short	0x0004
        /*0012*/ 	.short	0x0018
        /*0014*/ 	.byte	0x00, 0xf0, 0x11, 0x00


	//----- nvinfo : EIATTR_KPARAM_INFO
	.align		4
.L_107:
        /*0018*/ 	.byte	0x04, 0x17
        /*001a*/ 	.short	(.L_109 - .L_108)
.L_108:
        /*001c*/ 	.word	0x00000000
        /*0020*/ 	.short	0x0003
        /*0022*/ 	.short	0x0014
        /*0024*/ 	.byte	0x00, 0xf0, 0x11, 0x00


	//----- nvinfo : EIATTR_KPARAM_INFO
	.align		4
.L_109:
        /*0028*/ 	.byte	0x04, 0x17
        /*002a*/ 	.short	(.L_111 - .L_110)
.L_110:
        /*002c*/ 	.word	0x00000000
        /*0030*/ 	.short	0x0002
        /*0032*/ 	.short	0x0010
        /*0034*/ 	.byte	0x00, 0xf0, 0x11, 0x00


	//----- nvinfo : EIATTR_KPARAM_INFO
	.align		4
.L_111:
        /*0038*/ 	.byte	0x04, 0x17
        /*003a*/ 	.short	(.L_113 - .L_112)
.L_112:
        /*003c*/ 	.word	0x00000000
        /*0040*/ 	.short	0x0001
        /*0042*/ 	.short	0x0008
        /*0044*/ 	.byte	0x00, 0xf5, 0x21, 0x00


	//----- nvinfo : EIATTR_KPARAM_INFO
	.align		4
.L_113:
        /*0048*/ 	.byte	0x04, 0x17
        /*004a*/ 	.short	(.L_115 - .L_114)
.L_114:
        /*004c*/ 	.word	0x00000000
        /*0050*/ 	.short	0x0000
        /*0052*/ 	.short	0x0000
        /*0054*/ 	.byte	0x00, 0xf5, 0x21, 0x00


	//----- nvinfo : EIATTR_SPARSE_MMA_MASK
	.align		4
.L_115:
        /*0058*/ 	.byte	0x03, 0x50
        /*005a*/ 	.short	0x0000


	//----- nvinfo : EIATTR_MAXREG_COUNT
	.align		4
        /*005c*/ 	.byte	0x03, 0x1b
        /*005e*/ 	.short	0x00ff


	//----- nvinfo : EIATTR_MERCURY_ISA_VERSION
	.align		4
        /*0060*/ 	.byte	0x03, 0x5f
        /*0062*/ 	.short	0x0101


	//----- nvinfo : EIATTR_VRC_CTA_INIT_COUNT
	.align		4
        /*0064*/ 	.byte	0x02, 0x4a
	.zero		1
	.zero		1


	//----- nvinfo : EIATTR_EXIT_INSTR_OFFSETS
	.align		4
        /*0068*/ 	.byte	0x04, 0x1c
        /*006a*/ 	.short	(.L_117 - .L_116)


	//   ....[0]....
.L_116:
        /*006c*/ 	.word	0x00000090


	//   ....[1]....
        /*0070*/ 	.word	0x00004ba0


	//----- nvinfo : EIATTR_CRS_STACK_SIZE
	.align		4
.L_117:
        /*0074*/ 	.byte	0x04, 0x1e
        /*0076*/ 	.short	(.L_119 - .L_118)
.L_118:
        /*0078*/ 	.word	0x00000000


	//----- nvinfo : EIATTR_CBANK_PARAM_SIZE
	.align		4
.L_119:
        /*007c*/ 	.byte	0x03, 0x19
        /*007e*/ 	.short	0x001c


	//----- nvinfo : EIATTR_PARAM_CBANK
	.align		4
        /*0080*/ 	.byte	0x04, 0x0a
        /*0082*/ 	.short	(.L_121 - .L_120)
	.align		4
.L_120:
        /*0084*/ 	.word	index@(.nv.constant0._Z8blockKerPKfPfiii)
        /*0088*/ 	.short	0x0380
        /*008a*/ 	.short	0x001c


	//----- nvinfo : EIATTR_SW_WAR
	.align		4
.L_121:
        /*008c*/ 	.byte	0x04, 0x36
        /*008e*/ 	.short	(.L_123 - .L_122)
.L_122:
        /*0090*/ 	.word	0x00000008
.L_123:


//--------------------- .nv.info._Z7cellKerPKfS0_Pfiii --------------------------
	.section	.nv.info._Z7cellKerPKfS0_Pfiii,"",@"SHT_CUDA_INFO"
	.sectionflags	@""
	.align	4


	//----- nvinfo : EIATTR_CUDA_API_VERSION
	.align		4
        /*0000*/ 	.byte	0x04, 0x37
        /*0002*/ 	.short	(.L_125 - .L_124)
.L_124:
        /*0004*/ 	.word	0x00000082


	//----- nvinfo : EIATTR_KPARAM_INFO
	.align		4
.L_125:
        /*0008*/ 	.byte	0x04, 0x17
        /*000a*/ 	.short	(.L_127 - .L_126)
.L_126:
        /*000c*/ 	.word	0x00000000
        /*0010*/ 	.short	0x0005
        /*0012*/ 	.short	0x0020
        /*0014*/ 	.byte	0x00, 0xf0, 0x11, 0x00


	//----- nvinfo : EIATTR_KPARAM_INFO
	.align		4
.L_127:
        /*0018*/ 	.byte	0x04, 0x17
        /*001a*/ 	.short	(.L_129 - .L_128)
.L_128:
        /*001c*/ 	.word	0x00000000
        /*0020*/ 	.short	0x0004
        /*0022*/ 	.short	0x001c
        /*0024*/ 	.byte	0x00, 0xf0, 0x11, 0x00


	//----- nvinfo : EIATTR_KPARAM_INFO
	.align		4
.L_129:
        /*0028*/ 	.byte	0x04, 0x17
        /*002a*/ 	.short	(.L_131 - .L_130)
.L_130:
        /*002c*/ 	.word	0x00000000
        /*0030*/ 	.short	0x0003
        /*0032*/ 	.short	0x0018
        /*0034*/ 	.byte	0x00, 0xf0, 0x11, 0x00


	//----- nvinfo : EIATTR_KPARAM_INFO
	.align		4
.L_131:
        /*0038*/ 	.byte	0x04, 0x17
        /*003a*/ 	.short	(.L_133 - .L_132)
.L_132:
        /*003c*/ 	.word	0x00000000
        /*0040*/ 	.short	0x0002
        /*0042*/ 	.short	0x0010
        /*0044*/ 	.byte	0x00, 0xf5, 0x21, 0x00


	//----- nvinfo : EIATTR_KPARAM_INFO
	.align		4
.L_133:
        /*0048*/ 	.byte	0x04, 0x17
        /*004a*/ 	.short	(.L_135 - .L_134)
.L_134:
        /*004c*/ 	.word	0x00000000
        /*0050*/ 	.short	0x0001
        /*0052*/ 	.short	0x0008
        /*0054*/ 	.byte	0x00, 0xf5, 0x21, 0x00


	//----- nvinfo : EIATTR_KPARAM_INFO
	.align		4
.L_135:
        /*0058*/ 	.byte	0x04, 0x17
        /*005a*/ 	.short	(.L_137 - .L_136)
.L_136:
        /*005c*/ 	.word	0x00000000
        /*0060*/ 	.short	0x0000
        /*0062*/ 	.short	0x0000
        /*0064*/ 	.byte	0x00, 0xf5, 0x21, 0x00


	//----- nvinfo : EIATTR_SPARSE_MMA_MASK
	.align		4
.L_137:
        /*0068*/ 	.byte	0x03, 0x50
        /*006a*/ 	.short	0x0000


	//----- nvinfo : EIATTR_MAXREG_COUNT
	.align		4
        /*006c*/ 	.byte	0x03, 0x1b
        /*006e*/ 	.short	0x00ff


	//----- nvinfo : EIATTR_MERCURY_ISA_VERSION
	.align		4
        /*0070*/ 	.byte	0x03, 0x5f
        /*0072*/ 	.short	0x0101


	//----- nvinfo : EIATTR_COOP_GROUP_MASK_REGIDS
	.align		4
        /*0074*/ 	.byte	0x04, 0x29
        /*0076*/ 	.short	(.L_139 - .L_138)


	//   ....[0]....
.L_138:
        /*0078*/ 	.word	0xffffffff


	//   ....[1]....
        /*007c*/ 	.word	0xffffffff


	//   ....[2]....
        /*0080*/ 	.word	0xffffffff


	//   ....[3]....
        /*0084*/ 	.word	0xffffffff


	//   ....[4]....
        /*0088*/ 	.word	0xffffffff


	//   ....[5]....
        /*008c*/ 	.word	0xffffffff


	//   ....[6]....
        /*0090*/ 	.word	0xffffffff


	//   ....[7]....
        /*0094*/ 	.word	0xffffffff


	//   ....[8]....
        /*0098*/ 	.word	0xffffffff


	//   ....[9]....
        /*009c*/ 	.word	0xffffffff


	//   ....[10]....
        /*00a0*/ 	.word	0xffffffff


	//   ....[11]....
        /*00a4*/ 	.word	0xffffffff


	//   ....[12]....
        /*00a8*/ 	.word	0xffffffff


	//   ....[13]....
        /*00ac*/ 	.word	0xffffffff


	//   ....[14]....
        /*00b0*/ 	.word	0xffffffff


	//   ....[15]....
        /*00b4*/ 	.word	0xffffffff


	//   ....[16]....
        /*00b8*/ 	.word	0xffffffff


	//   ....[17]....
        /*00bc*/ 	.word	0xffffffff


	//   ....[18]....
        /*00c0*/ 	.word	0xffffffff


	//   ....[19]....
        /*00c4*/ 	.word	0xffffffff


	//   ....[20]....
        /*00c8*/ 	.word	0xffffffff


	//   ....[21]....
        /*00cc*/ 	.word	0xffffffff


	//   ....[22]....
        /*00d0*/ 	.word	0xffffffff


	//   ....[23]....
        /*00d4*/ 	.word	0xffffffff


	//   ....[24]....
        /*00d8*/ 	.word	0xffffffff


	//   ....[25]....
        /*00dc*/ 	.word	0xffffffff


	//   ....[26]....
        /*00e0*/ 	.word	0xffffffff


	//   ....[27]....
        /*00e4*/ 	.word	0xffffffff


	//   ....[28]....
        /*00e8*/ 	.word	0xffffffff


	//   ....[29]....
        /*00ec*/ 	.word	0xffffffff


	//   ....[30]....
        /*00f0*/ 	.word	0xffffffff


	//   ....[31]....
        /*00f4*/ 	.word	0xffffffff


	//   ....[32]....
        /*00f8*/ 	.word	0xffffffff


	//   ....[33]....
        /*00fc*/ 	.word	0xffffffff


	//   ....[34]....
        /*0100*/ 	.word	0xffffffff


	//   ....[35]....
        /*0104*/ 	.word	0xffffffff


	//   ....[36]....
        /*0108*/ 	.word	0xffffffff


	//   ....[37]....
        /*010c*/ 	.word	0xffffffff


	//   ....[38]....
        /*0110*/ 	.word	0xffffffff


	//   ....[39]....
        /*0114*/ 	.word	0xffffffff


	//   ....[40]....
        /*0118*/ 	.word	0xffffffff


	//   ....[41]....
        /*011c*/ 	.word	0xffffffff


	//   ....[42]....
        /*0120*/ 	.word	0xffffffff


	//   ....[43]....
        /*0124*/ 	.word	0xffffffff


	//   ....[44]....
        /*0128*/ 	.word	0xffffffff


	//----- nvinfo : EIATTR_COOP_GROUP_INSTR_OFFSETS
	.align		4
.L_139:
        /*012c*/ 	.byte	0x04, 0x28
        /*012e*/ 	.short	(.L_141 - .L_140)


	//   ....[0]....
.L_140:
        /*0130*/ 	.word	0x000005b0


	//   ....[1]....
        /*0134*/ 	.word	0x000005c0


	//   ....[2]....
        /*0138*/ 	.word	0x000005d0


	//   ....[3]....
        /*013c*/ 	.word	0x000005e0


	//   ....[4]....
        /*0140*/ 	.word	0x000005f0


	//   ....[5]....
        /*0144*/ 	.word	0x00000600


	//   ....[6]....
        /*0148*/ 	.word	0x00000610


	//   ....[7]....
        /*014c*/ 	.word	0x00000630


	//   ....[8]....
        /*0150*/ 	.word	0x00000650


	//   ....[9]....
        /*0154*/ 	.word	0x00000680


	//   ....[10]....
        /*0158*/ 	.word	0x000006a0


	//   ....[11]....
        /*015c*/ 	.word	0x000006c0


	//   ....[12]....
        /*0160*/ 	.word	0x000006e0


	//   ....[13]....
        /*0164*/ 	.word	0x00000700


	//   ....[14]....
        /*0168*/ 	.word	0x00000720


	//   ....[15]....
        /*016c*/ 	.word	0x00000730


	//   ....[16]....
        /*0170*/ 	.word	0x00000750


	//   ....[17]....
        /*0174*/ 	.word	0x00000770


	//   ....[18]....
        /*0178*/ 	.word	0x000007b0


	//   ....[19]....
        /*017c*/ 	.word	0x000007d0


	//   ....[20]....
        /*0180*/ 	.word	0x000007f0


	//   ....[21]....
        /*0184*/ 	.word	0x00000810


	//   ....[22]....
        /*0188*/ 	.word	0x00000830


	//   ....[23]....
        /*018c*/ 	.word	0x00000840


	//   ....[24]....
        /*0190*/ 	.word	0x00000850


	//   ....[25]....
        /*0194*/ 	.word	0x00000870


	//   ....[26]....
        /*0198*/ 	.word	0x00000890


	//   ....[27]....
        /*019c*/ 	.word	0x000008d0


	//   ....[28]....
        /*01a0*/ 	.word	0x000008f0


	//   ....[29]....
        /*01a4*/ 	.word	0x00000910


	//   ....[30]....
        /*01a8*/ 	.word	0x00000930


	//   ....[31]....
        /*01ac*/ 	.word	0x00000950


	//   ....[32]....
        /*01b0*/ 	.word	0x00000970


	//   ....[33]....
        /*01b4*/ 	.word	0x00000990


	//   ....[34]....
        /*01b8*/ 	.word	0x000009c0


	//   ....[35]....
        /*01bc*/ 	.word	0x000009e0


	//   ....[36]....
        /*01c0*/ 	.word	0x00000a10


	//   ....[37]....
        /*01c4*/ 	.word	0x00000a40


	//   ....[38]....
        /*01c8*/ 	.word	0x00000a60


	//   ....[39]....
        /*01cc*/ 	.word	0x00000a80


	//   ....[40]....
        /*01d0*/ 	.word	0x00000aa0


	//   ....[41]....
        /*01d4*/ 	.word	0x00000ac0


	//   ....[42]....
        /*01d8*/ 	.word	0x00000ad0


	//   ....[43]....
        /*01dc*/ 	.word	0x00000b00


	//   ....[44]....
        /*01e0*/ 	.word	0x00000b20


	//----- nvinfo : EIATTR_VRC_CTA_INIT_COUNT
	.align		4
.L_141:
        /*01e4*/ 	.byte	0x02, 0x4a
	.zero		1
	.zero		1


	//----- nvinfo : EIATTR_EXIT_INSTR_OFFSETS
	.align		4
        /*01e8*/ 	.byte	0x04, 0x1c
        /*01ea*/ 	.short	(.L_143 - .L_142)


	//   ....[0]....
.L_142:
        /*01ec*/ 	.word	0x00000c20


	//   ....[1]....
        /*01f0*/ 	.word	0x00000c40


	//----- nvinfo : EIATTR_CRS_STACK_SIZE
	.align		4
.L_143:
        /*01f4*/ 	.byte	0x04, 0x1e
        /*01f6*/ 	.short	(.L_145 - .L_144)
.L_144:
        /*01f8*/ 	.word	0x00000000


	//----- nvinfo : EIATTR_CBANK_PARAM_SIZE
	.align		4
.L_145:
        /*01fc*/ 	.byte	0x03, 0x19
        /*01fe*/ 	.short	0x0024


	//----- nvinfo : EIATTR_PARAM_CBANK
	.align		4
        /*0200*/ 	.byte	0x04, 0x0a
        /*0202*/ 	.short	(.L_147 - .L_146)
	.align		4
.L_146:
        /*0204*/ 	.word	index@(.nv.constant0._Z7cellKerPKfS0_Pfiii)
        /*0208*/ 	.short	0x0380
        /*020a*/ 	.short	0x0024


	//----- nvinfo : EIATTR_SW_WAR
	.align		4
.L_147:
        /*020c*/ 	.byte	0x04, 0x36
        /*020e*/ 	.short	(.L_149 - .L_148)
.L_148:
        /*0210*/ 	.word	0x00000008
.L_149:


//--------------------- .nv.info._Z8sobelKerPKhPfS1_ii --------------------------
	.section	.nv.info._Z8sobelKerPKhPfS1_ii,"",@"SHT_CUDA_INFO"
	.sectionflags	@""
	.align	4


	//----- nvinfo : EIATTR_CUDA_API_VERSION
	.align		4
        /*0000*/ 	.byte	0x04, 0x37
        /*0002*/ 	.short	(.L_151 - .L_150)
.L_150:
        /*0004*/ 	.word	0x00000082


	//----- nvinfo : EIATTR_KPARAM_INFO
	.align		4
.L_151:
        /*0008*/ 	.byte	0x04, 0x17
        /*000a*/ 	.short	(.L_153 - .L_152)
.L_152:
        /*000c*/ 	.word	0x00000000
        /*0010*/ 	.short	0x0004
        /*0012*/ 	.short	0x001c
        /*0014*/ 	.byte	0x00, 0xf0, 0x11, 0x00


	//----- nvinfo : EIATTR_KPARAM_INFO
	.align		4
.L_153:
        /*0018*/ 	.byte	0x04, 0x17
        /*001a*/ 	.short	(.L_155 - .L_154)
.L_154:
        /*001c*/ 	.word	0x00000000
        /*0020*/ 	.short	0x0003
        /*0022*/ 	.short	0x0018
        /*0024*/ 	.byte	0x00, 0xf0, 0x11, 0x00


	//----- nvinfo : EIATTR_KPARAM_INFO
	.align		4
.L_155:
        /*0028*/ 	.byte	0x04, 0x17
        /*002a*/ 	.short	(.L_157 - .L_156)
.L_156:
        /*002c*/ 	.word	0x00000000
        /*0030*/ 	.short	0x0002
        /*0032*/ 	.short	0x0010
        /*0034*/ 	.byte	0x00, 0xf5, 0x21, 0x00


	//----- nvinfo : EIATTR_KPARAM_INFO
	.align		4
.L_157:
        /*0038*/ 	.byte	0x04, 0x17
        /*003a*/ 	.short	(.L_159 - .L_158)
.L_158:
        /*003c*/ 	.word	0x00000000
        /*0040*/ 	.short	0x0001
        /*0042*/ 	.short	0x0008
        /*0044*/ 	.byte	0x00, 0xf5, 0x21, 0x00


	//----- nvinfo : EIATTR_KPARAM_INFO
	.align		4
.L_159:
        /*0048*/ 	.byte	0x04, 0x17
        /*004a*/ 	.short	(.L_161 - .L_160)
.L_160:
        /*004c*/ 	.word	0x00000000
        /*0050*/ 	.short	0x0000
        /*0052*/ 	.short	0x0000
        /*0054*/ 	.byte	0x00, 0xf5, 0x21, 0x00


	//----- nvinfo : EIATTR_SPARSE_MMA_MASK
	.align		4
.L_161:
        /*0058*/ 	.byte	0x03, 0x50
        /*005a*/ 	.short	0x0000


	//----- nvinfo : EIATTR_MAXREG_COUNT
	.align		4
        /*005c*/ 	.byte	0x03, 0x1b
        /*005e*/ 	.short	0x00ff


	//----- nvinfo : EIATTR_NUM_BARRIERS
	.align		4
        /*0060*/ 	.byte	0x02, 0x4c
        /*0062*/ 	.byte	0x01
	.zero		1


	//----- nvinfo : EIATTR_MERCURY_ISA_VERSION
	.align		4
        /*0064*/ 	.byte	0x03, 0x5f
        /*0066*/ 	.short	0x0101


	//----- nvinfo : EIATTR_VRC_CTA_INIT_COUNT
	.align		4
        /*0068*/ 	.byte	0x02, 0x4a
	.zero		1
	.zero		1


	//----- nvinfo : EIATTR_EXIT_INSTR_OFFSETS
	.align		4
        /*006c*/ 	.byte	0x04, 0x1c
        /*006e*/ 	.short	(.L_163 - .L_162)


	//   ....[0]....
.L_162:
        /*0070*/ 	.word	0x000004e0


	//   ....[1]....
        /*0074*/ 	.word	0x00000a40


	//----- nvinfo : EIATTR_CRS_STACK_SIZE
	.align		4
.L_163:
        /*0078*/ 	.byte	0x04, 0x1e
        /*007a*/ 	.short	(.L_165 - .L_164)
.L_164:
        /*007c*/ 	.word	0x00000000


	//----- nvinfo : EIATTR_CBANK_PARAM_SIZE
	.align		4
.L_165:
        /*0080*/ 	.byte	0x03, 0x19
        /*0082*/ 	.short	0x0020


	//----- nvinfo : EIATTR_PARAM_CBANK
	.align		4
        /*0084*/ 	.byte	0x04, 0x0a
        /*0086*/ 	.short	(.L_167 - .L_166)
	.align		4
.L_166:
        /*0088*/ 	.word	index@(.nv.constant0._Z8sobelKerPKhPfS1_ii)
        /*008c*/ 	.short	0x0380
        /*008e*/ 	.short	0x0020


	//----- nvinfo : EIATTR_SW_WAR
	.align		4
.L_167:
        /*0090*/ 	.byte	0x04, 0x36
        /*0092*/ 	.short	(.L_169 - .L_168)
.L_168:
        /*0094*/ 	.word	0x00000008
.L_169:


//--------------------- .nv.callgraph             --------------------------
	.section	.nv.callgraph,"",@"SHT_CUDA_CALLGRAPH"
	.align	4
	.sectionentsize	8
	.align		4
        /*0000*/ 	.word	0x00000000
	.align		4
        /*0004*/ 	.word	0xffffffff
	.align		4
        /*0008*/ 	.word	0x00000000
	.align		4
        /*000c*/ 	.word	0xfffffffe
	.align		4
        /*0010*/ 	.word	0x00000000
	.align		4
        /*0014*/ 	.word	0xfffffffd
	.align		4
        /*0018*/ 	.word	0x00000000
	.align		4
        /*001c*/ 	.word	0xfffffffc


//--------------------- .nv.constant3             --------------------------
	.section	.nv.constant3,"a",@progbits
	.align	4
.nv.constant3:
	.type		c_w,@object
	.size		c_w,(c_b - c_w)
c_w:
	.zero		15120
	.type		c_b,@object
	.size		c_b,(.L_1 - c_b)
c_b:
	.zero		4
.L_1:


//--------------------- .text._Z9threshKerPKfP3DetPifii --------------------------
	.section	.text._Z9threshKerPKfP3DetPifii,"ax",@progbits
	.align	128
        .global         _Z9threshKerPKfP3DetPifii
        .type           _Z9threshKerPKfP3DetPifii,@function
        .size           _Z9threshKerPKfP3DetPifii,(.L_x_225 - _Z9threshKerPKfP3DetPifii)
        .other          _Z9threshKerPKfP3DetPifii,@"STO_CUDA_ENTRY STV_DEFAULT"
_Z9threshKerPKfP3DetPifii:
.text._Z9threshKerPKfP3DetPifii:
[----:B------:R-:W-:Y:S01]  /*0000*/  LDC R1, c[0x0][0x37c] ;  /* 0x0000df00ff017b82 */ /* 0x000fe20000000800 */
[----:B------:R-:W0:Y:S07]  /*0010*/  S2R R3, SR_TID.X ;  /* 0x0000000000037919 */ /* 0x000e2e0000002100 */
[----:B------:R-:W0:Y:S01]  /*0020*/  S2UR UR4, SR_CTAID.X ;  /* 0x00000000000479c3 */ /* 0x000e220000002500 */
[----:B------:R-:W1:Y:S07]  /*0030*/  LDCU UR5, c[0x0][0x3a0] ;  /* 0x00007400ff0577ac */ /* 0x000e6e0008000800 */
[----:B------:R-:W0:Y:S02]  /*0040*/  LDC R2, c[0x0][0x360] ;  /* 0x0000d800ff027b82 */ /* 0x000e240000000800 */
[----:B0-----:R-:W-:-:S05]  /*0050*/  IMAD R2, R2, UR4, R3 ;  /* 0x0000000402027c24 */ /* 0x001fca000f8e0203 */
[----:B-1----:R-:W-:-:S13]  /*0060*/  ISETP.GE.AND P0, PT, R2, UR5, PT ;  /* 0x0000000502007c0c */ /* 0x002fda000bf06270 */
[----:B------:R-:W-:Y:S05]  /*0070*/  @P0 EXIT ;  /* 0x000000000000094d */ /* 0x000fea0003800000 */
[----:B------:R-:W0:Y:S01]  /*0080*/  LDC.64 R4, c[0x0][0x380] ;  /* 0x0000e000ff047b82 */ /* 0x000e220000000a00 */
[----:B------:R-:W1:Y:S01]  /*0090*/  LDCU.64 UR4, c[0x0][0x358] ;  /* 0x00006b00ff0477ac */ /* 0x000e620008000a00 */
[----:B------:R-:W2:Y:S01]  /*00a0*/  LDCU UR6, c[0x0][0x398] ;  /* 0x00007300ff0677ac */ /* 0x000ea20008000800 */
[----:B0-----:R-:W-:-:S05]  /*00b0*/  IMAD.WIDE R4, R2, 0x4, R4 ;  /* 0x0000000402047825 */ /* 0x001fca00078e0204 */
[----:B-1----:R-:W2:Y:S02]  /*00c0*/  LDG.E R0, desc[UR4][R4.64] ;  /* 0x0000000404007981 */ /* 0x002ea4000c1e1900 */
[----:B--2---:R-:W-:-:S13]  /*00d0*/  FSETP.GTU.AND P0, PT, R0, UR6, PT ;  /* 0x0000000600007c0b */ /* 0x004fda000bf0c000 */
[----:B------:R-:W-:Y:S05]  /*00e0*/  @!P0 EXIT ;  /* 0x000000000000894d */ /* 0x000fea0003800000 */
[----:B------:R-:W0:Y:S01]  /*00f0*/  S2R R3, SR_LANEID ;  /* 0x0000000000037919 */ /* 0x000e220000000000 */
[----:B------:R-:W-:Y:S01]  /*0100*/  VOTEU.ANY UR6, UPT, PT ;  /* 0x0000000000067886 */ /* 0x000fe200038e0100 */
[----:B------:R-:W1:Y:S01]  /*0110*/  LDC.64 R4, c[0x0][0x390] ;  /* 0x0000e400ff047b82 */ /* 0x000e620000000a00 */
[----:B------:R-:W0:Y:S08]  /*0120*/  FLO.U32 R10, UR6 ;  /* 0x00000006000a7d00 */ /* 0x000e3000080e0000 */
[----:B------:R-:W1:Y:S01]  /*0130*/  POPC R9, UR6 ;  /* 0x0000000600097d09 */ /* 0x000e620008000000 */
[----:B0-----:R-:W-:-:S02]  /*0140*/  ISETP.EQ.U32.AND P0, PT, R10, R3, PT ;  /* 0x000000030a00720c */ /* 0x001fc40003f02070 */
[----:B------:R-:W0:Y:S11]  /*0150*/  LDC R3, c[0x0][0x39c] ;  /* 0x0000e700ff037b82 */ /* 0x000e360000000800 */
[----:B-1----:R1:W2:Y:S02]  /*0160*/  @P0 ATOMG.E.ADD.STRONG.GPU PT, R9, desc[UR4][R4.64], R9 ;  /* 0x80000009040909a8 */ /* 0x0022a400081ef104 */
[----:B-1----:R-:W-:-:S02]  /*0170*/  IABS R4, R2 ;  /* 0x0000000200047213 */ /* 0x002fc40000000000 */
[----:B0-----:R-:W-:-:S04]  /*0180*/  IABS R11, R3 ;  /* 0x00000003000b7213 */ /* 0x001fc80000000000 */
[----:B------:R-:W0:Y:S08]  /*0190*/  I2F.RP R8, R11 ;  /* 0x0000000b00087306 */ /* 0x000e300000209400 */
[----:B0-----:R-:W0:Y:S02]  /*01a0*/  MUFU.RCP R8, R8 ;  /* 0x0000000800087308 */ /* 0x001e240000001000 */
[----:B0-----:R-:W-:-:S06]  /*01b0*/  VIADD R6, R8, 0xffffffe ;  /* 0x0ffffffe08067836 */ /* 0x001fcc0000000000 */
[----:B------:R0:W1:Y:S02]  /*01c0*/  F2I.FTZ.U32.TRUNC.NTZ R7, R6 ;  /* 0x0000000600077305 */ /* 0x000064000021f000 */
[----:B0-----:R-:W-:Y:S02]  /*01d0*/  HFMA2 R6, -RZ, RZ, 0, 0 ;  /* 0x00000000ff067431 */ /* 0x001fe400000001ff */
[----:B-1----:R-:W-:-:S04]  /*01e0*/  IMAD.MOV R12, RZ, RZ, -R7 ;  /* 0x000000ffff0c7224 */ /* 0x002fc800078e0a07 */
[----:B------:R-:W-:-:S04]  /*01f0*/  IMAD R13, R12, R11, RZ ;  /* 0x0000000b0c0d7224 */ /* 0x000fc800078e02ff */
[----:B------:R-:W-:Y:S02]  /*0200*/  IMAD.HI.U32 R7, R7, R13, R6 ;  /* 0x0000000d07077227 */ /* 0x000fe400078e0006 */
[----:B------:R-:W0:Y:S04]  /*0210*/  S2R R6, SR_LTMASK ;  /* 0x0000000000067919 */ /* 0x000e280000003900 */
[----:B------:R-:W-:-:S04]  /*0220*/  IMAD.HI.U32 R7, R7, R4, RZ ;  /* 0x0000000407077227 */ /* 0x000fc800078e00ff */
[----:B------:R-:W-:-:S04]  /*0230*/  IMAD.MOV R5, RZ, RZ, -R7 ;  /* 0x000000ffff057224 */ /* 0x000fc800078e0a07 */
[----:B------:R-:W-:-:S05]  /*0240*/  IMAD R4, R11, R5, R4 ;  /* 0x000000050b047224 */ /* 0x000fca00078e0204 */
[----:B------:R-:W-:-:S13]  /*0250*/  ISETP.GT.U32.AND P2, PT, R11, R4, PT ;  /* 0x000000040b00720c */ /* 0x000fda0003f44070 */
[-C--:B------:R-:W-:Y:S01]  /*0260*/  @!P2 IADD3 R4, PT, PT, R4, -R11.reuse, RZ ;  /* 0x8000000b0404a210 */ /* 0x080fe20007ffe0ff */
[----:B------:R-:W-:Y:S01]  /*0270*/  @!P2 VIADD R7, R7, 0x1 ;  /* 0x000000010707a836 */ /* 0x000fe20000000000 */
[----:B------:R-:W-:Y:S02]  /*0280*/  ISETP.NE.AND P2, PT, R3, RZ, PT ;  /* 0x000000ff0300720c */ /* 0x000fe40003f45270 */
[----:B------:R-:W-:Y:S02]  /*0290*/  ISETP.GE.U32.AND P0, PT, R4, R11, PT ;  /* 0x0000000b0400720c */ /* 0x000fe40003f06070 */
[----:B------:R-:W-:Y:S02]  /*02a0*/  LOP3.LUT R4, R2, R3, RZ, 0x3c, !PT ;  /* 0x0000000302047212 */ /* 0x000fe400078e3cff */
[----:B0-----:R-:W-:Y:S02]  /*02b0*/  LOP3.LUT R11, R6, UR6, RZ, 0xc0, !PT ;  /* 0x00000006060b7c12 */ /* 0x001fe4000f8ec0ff */
[----:B------:R-:W-:-:S02]  /*02c0*/  ISETP.GE.AND P1, PT, R4, RZ, PT ;  /* 0x000000ff0400720c */ /* 0x000fc40003f26270 */
[----:B------:R-:W0:Y:S01]  /*02d0*/  LDC.64 R4, c[0x0][0x388] ;  /* 0x0000e200ff047b82 */ /* 0x000e220000000a00 */
[----:B------:R-:W1:Y:S04]  /*02e0*/  POPC R8, R11 ;  /* 0x0000000b00087309 */ /* 0x000e680000000000 */
[----:B------:R-:W-:-:S05]  /*02f0*/  @P0 IADD3 R7, PT, PT, R7, 0x1, RZ ;  /* 0x0000000107070810 */ /* 0x000fca0007ffe0ff */
[----:B------:R-:W-:-:S05]  /*0300*/  IMAD.MOV.U32 R6, RZ, RZ, R7 ;  /* 0x000000ffff067224 */ /* 0x000fca00078e0007 */
[----:B------:R-:W-:Y:S02]  /*0310*/  @!P1 IADD3 R6, PT, PT, -R6, RZ, RZ ;  /* 0x000000ff06069210 */ /* 0x000fe40007ffe1ff */
[----:B------:R-:W-:Y:S01]  /*0320*/  @!P2 LOP3.LUT R6, RZ, R3, RZ, 0x33, !PT ;  /* 0x00000003ff06a212 */ /* 0x000fe200078e33ff */
[----:B--2---:R2:W1:Y:S04]  /*0330*/  SHFL.IDX PT, R9, R9, R10, 0x1f ;  /* 0x00001f0a09097589 */ /* 0x00446800000e0000 */
[----:B--2---:R-:W-:Y:S01]  /*0340*/  IMAD.MOV R10, RZ, RZ, -R6 ;  /* 0x000000ffff0a7224 */ /* 0x004fe200078e0a06 */
[----:B-1----:R-:W-:-:S03]  /*0350*/  IADD3 R7, PT, PT, R9, R8, RZ ;  /* 0x0000000809077210 */ /* 0x002fc60007ffe0ff */
[----:B------:R-:W-:Y:S02]  /*0360*/  IMAD R8, R3, R10, R2 ;  /* 0x0000000a03087224 */ /* 0x000fe400078e0202 */
[----:B0-----:R-:W-:-:S03]  /*0370*/  IMAD.WIDE R2, R7, 0xc, R4 ;  /* 0x0000000c07027825 */ /* 0x001fc600078e0204 */
[----:B------:R-:W-:Y:S01]  /*0380*/  SHF.L.U32 R5, R8, 0x3, RZ ;  /* 0x0000000308057819 */ /* 0x000fe200000006ff */
[----:B------:R-:W-:Y:S01]  /*0390*/  IMAD.SHL.U32 R7, R6, 0x8, RZ ;  /* 0x0000000806077824 */ /* 0x000fe200078e00ff */
[----:B------:R-:W-:Y:S04]  /*03a0*/  STG.E desc[UR4][R2.64+0x8], R0 ;  /* 0x0000080002007986 */ /* 0x000fe8000c101904 */
[----:B------:R-:W-:Y:S04]  /*03b0*/  STG.E desc[UR4][R2.64+0x4], R7 ;  /* 0x0000040702007986 */ /* 0x000fe8000c101904 */
[----:B------:R-:W-:Y:S01]  /*03c0*/  STG.E desc[UR4][R2.64], R5 ;  /* 0x0000000502007986 */ /* 0x000fe2000c101904 */
[----:B------:R-:W-:Y:S05]  /*03d0*/  EXIT ;  /* 0x000000000000794d */ /* 0x000fea0003800000 */
.L_x_0:
[----:B------:R-:W-:-:S00]  /*03e0*/  BRA `(.L_x_0) ;  /* 0xfffffffc00fc7947 */ /* 0x000fc0000383ffff */
[----:B------:R-:W-:-:S00]  /*03f0*/  NOP ;  /* 0x0000000000007918 */ /* 0x000fc00000000000 */
        /* <DEDUP_REMOVED lines=8> */
.L_x_225:


//--------------------- .text._Z6dotKerPKfPfi     --------------------------
	.section	.text._Z6dotKerPKfPfi,"ax",@progbits
	.align	128
        .global         _Z6dotKerPKfPfi
        .type           _Z6dotKerPKfPfi,@function
        .size           _Z6dotKerPKfPfi,(.L_x_226 - _Z6dotKerPKfPfi)
        .other          _Z6dotKerPKfPfi,@"STO_CUDA_ENTRY STV_DEFAULT"
_Z6dotKerPKfPfi:
.text._Z6dotKerPKfPfi:
        /* <DEDUP_REMOVED lines=9> */
[----:B------:R-:W-:Y:S02]  /*0090*/  IMAD R7, R5, 0xec4, RZ ;  /* 0x00000ec405077824 */ /* 0x000fe400078e02ff */
[----:B------:R-:W-:Y:S01]  /*00a0*/  HFMA2 R0, -RZ, RZ, 0, 0 ;  /* 0x00000000ff007431 */ /* 0x000fe200000001ff */
[----:B------:R-:W1:Y:S01]  /*00b0*/  LDCU.64 UR10, c[0x0][0x358] ;  /* 0x00006b00ff0a77ac */ /* 0x000e620008000a00 */
[----:B------:R-:W-:Y:S01]  /*00c0*/  UMOV UR5, 0x8 ;  /* 0x0000000800057882 */ /* 0x000fe20000000000 */
[----:B------:R-:W-:Y:S01]  /*00d0*/  UMOV UR4, URZ ;  /* 0x000000ff00047c82 */ /* 0x000fe20008000000 */
[----:B0-----:R-:W-:-:S03]  /*00e0*/  IMAD.WIDE R2, R7, 0x4, R2 ;  /* 0x0000000407027825 */ /* 0x001fc600078e0202 */
[----:B------:R-:W-:-:S04]  /*00f0*/  IADD3 R6, P0, PT, R2, 0x8, RZ ;  /* 0x0000000802067810 */ /* 0x000fc80007f1e0ff */
[----:B-1----:R-:W-:-:S09]  /*0100*/  IADD3.X R7, PT, PT, RZ, R3, RZ, P0, !PT ;  /* 0x00000003ff077210 */ /* 0x002fd200007fe4ff */
.L_x_1:
[----:B------:R-:W-:Y:S01]  /*0110*/  MOV R2, R6 ;  /* 0x0000000600027202 */ /* 0x000fe20000000f00 */
[----:B------:R-:W0:Y:S01]  /*0120*/  LDCU.64 UR6, c[0x3][UR5+-0x8] ;  /* 0x00ffff00050677ac */ /* 0x000e220008000a00 */
[----:B------:R-:W-:Y:S01]  /*0130*/  MOV R3, R7 ;  /* 0x0000000700037202 */ /* 0x000fe20000000f00 */
[----:B------:R-:W1:Y:S04]  /*0140*/  LDCU.64 UR8, c[0x3][UR5] ;  /* 0x00c00000050877ac */ /* 0x000e680008000a00 */
[----:B------:R-:W0:Y:S04]  /*0150*/  LDG.E R7, desc[UR10][R2.64+-0x8] ;  /* 0xfffff80a02077981 */ /* 0x000e28000c1e1900 */
[----:B------:R-:W2:Y:S04]  /*0160*/  LDG.E R4, desc[UR10][R2.64+-0x4] ;  /* 0xfffffc0a02047981 */ /* 0x000ea8000c1e1900 */
[----:B------:R-:W1:Y:S04]  /*0170*/  LDG.E R9, desc[UR10][R2.64] ;  /* 0x0000000a02097981 */ /* 0x000e68000c1e1900 */
[----:B------:R-:W3:Y:S01]  /*0180*/  LDG.E R11, desc[UR10][R2.64+0x4] ;  /* 0x0000040a020b7981 */ /* 0x000ee2000c1e1900 */
[----:B------:R-:W-:Y:S01]  /*0190*/  UIADD3 UR4, UPT, UPT, UR4, 0x4, URZ ;  /* 0x0000000404047890 */ /* 0x000fe2000fffe0ff */
[----:B------:R-:W-:Y:S01]  /*01a0*/  IADD3 R6, P0, PT, R2, 0x10, RZ ;  /* 0x0000001002067810 */ /* 0x000fe20007f1e0ff */
[----:B------:R-:W-:-:S02]  /*01b0*/  UIADD3 UR5, UPT, UPT, UR5, 0x10, URZ ;  /* 0x0000001005057890 */ /* 0x000fc4000fffe0ff */
[----:B------:R-:W-:Y:S01]  /*01c0*/  UISETP.NE.AND UP0, UPT, UR4, 0xec4, UPT ;  /* 0x00000ec40400788c */ /* 0x000fe2000bf05270 */
[----:B0-----:R-:W-:-:S04]  /*01d0*/  FFMA R7, R7, UR6, R0 ;  /* 0x0000000607077c23 */ /* 0x001fc80008000000 */
[----:B--2---:R-:W-:Y:S01]  /*01e0*/  FFMA R4, R4, UR7, R7 ;  /* 0x0000000704047c23 */ /* 0x004fe20008000007 */
[----:B------:R-:W-:-:S03]  /*01f0*/  IADD3.X R7, PT, PT, RZ, R3, RZ, P0, !PT ;  /* 0x00000003ff077210 */ /* 0x000fc600007fe4ff */
[----:B-1----:R-:W-:-:S04]  /*0200*/  FFMA R4, R9, UR8, R4 ;  /* 0x0000000809047c23 */ /* 0x002fc80008000004 */
[----:B---3--:R-:W-:Y:S01]  /*0210*/  FFMA R0, R11, UR9, R4 ;  /* 0x000000090b007c23 */ /* 0x008fe20008000004 */
[----:B------:R-:W-:Y:S06]  /*0220*/  BRA.U UP0, `(.L_x_1) ;  /* 0xfffffffd00b87547 */ /* 0x000fec000b83ffff */
[----:B------:R-:W0:Y:S01]  /*0230*/  LDC.64 R2, c[0x0][0x388] ;  /* 0x0000e200ff027b82 */ /* 0x000e220000000a00 */
[----:B------:R-:W1:Y:S01]  /*0240*/  LDCU UR4, c[0x3][0x3b10] ;  /* 0x00c76200ff0477ac */ /* 0x000e620008000800 */
[----:B0-----:R-:W-:-:S04]  /*0250*/  IMAD.WIDE R2, R5, 0x4, R2 ;  /* 0x0000000405027825 */ /* 0x001fc800078e0202 */
[----:B-1----:R-:W-:-:S05]  /*0260*/  FADD R5, R0, UR4 ;  /* 0x0000000400057e21 */ /* 0x002fca0008000000 */
[----:B------:R-:W-:Y:S01]  /*0270*/  STG.E desc[UR10][R2.64], R5 ;  /* 0x0000000502007986 */ /* 0x000fe2000c10190a */
[----:B------:R-:W-:Y:S05]  /*0280*/  EXIT ;  /* 0x000000000000794d */ /* 0x000fea0003800000 */
.L_x_2:
        /* <DEDUP_REMOVED lines=15> */
.L_x_226:


//--------------------- .text._Z9gatherKerPKfPfiiii --------------------------
	.section	.text._Z9gatherKerPKfPfiiii,"ax",@progbits
	.align	128
        .global         _Z9gatherKerPKfPfiiii
        .type           _Z9gatherKerPKfPfiiii,@function
        .size           _Z9gatherKerPKfPfiiii,(.L_x_227 - _Z9gatherKerPKfPfiiii)
        .other          _Z9gatherKerPKfPfiiii,@"STO_CUDA_ENTRY STV_DEFAULT"
_Z9gatherKerPKfPfiiii:
.text._Z9gatherKerPKfPfiiii:
        /* <DEDUP_REMOVED lines=8> */
[----:B------:R-:W0:Y:S01]  /*0080*/  LDC R8, c[0x0][0x398] ;  /* 0x0000e600ff087b82 */ /* 0x000e220000000800 */
[----:B------:R-:W1:Y:S01]  /*0090*/  LDCU.64 UR6, c[0x0][0x358] ;  /* 0x00006b00ff0677ac */ /* 0x000e620008000a00 */
[----:B------:R-:W-:Y:S01]  /*00a0*/  UMOV UR4, URZ ;  /* 0x000000ff00047c82 */ /* 0x000fe20008000000 */
[----:B0-----:R-:W-:-:S04]  /*00b0*/  IABS R5, R8 ;  /* 0x0000000800057213 */ /* 0x001fc80000000000 */
[----:B------:R-:W0:Y:S08]  /*00c0*/  I2F.RP R0, R5 ;  /* 0x0000000500007306 */ /* 0x000e300000209400 */
[----:B0-----:R-:W0:Y:S02]  /*00d0*/  MUFU.RCP R0, R0 ;  /* 0x0000000000007308 */ /* 0x001e240000001000 */
[----:B0-----:R-:W-:-:S06]  /*00e0*/  IADD3 R2, PT, PT, R0, 0xffffffe, RZ ;  /* 0x0ffffffe00027810 */ /* 0x001fcc0007ffe0ff */
[----:B------:R0:W2:Y:S02]  /*00f0*/  F2I.FTZ.U32.TRUNC.NTZ R3, R2 ;  /* 0x0000000200037305 */ /* 0x0000a4000021f000 */
[----:B0-----:R-:W-:Y:S02]  /*0100*/  HFMA2 R2, -RZ, RZ, 0, 0 ;  /* 0x00000000ff027431 */ /* 0x001fe400000001ff */
[----:B--2---:R-:W-:-:S04]  /*0110*/  IMAD.MOV R4, RZ, RZ, -R3 ;  /* 0x000000ffff047224 */ /* 0x004fc800078e0a03 */
[----:B------:R-:W-:Y:S01]  /*0120*/  IMAD R7, R4, R5, RZ ;  /* 0x0000000504077224 */ /* 0x000fe200078e02ff */
[----:B------:R-:W-:-:S03]  /*0130*/  IABS R4, R10 ;  /* 0x0000000a00047213 */ /* 0x000fc60000000000 */
[----:B------:R-:W-:Y:S02]  /*0140*/  IMAD.HI.U32 R3, R3, R7, R2 ;  /* 0x0000000703037227 */ /* 0x000fe400078e0002 */
[----:B------:R-:W0:Y:S04]  /*0150*/  LDC R7, c[0x0][0x390] ;  /* 0x0000e400ff077b82 */ /* 0x000e280000000800 */
[----:B------:R-:W-:-:S04]  /*0160*/  IMAD.HI.U32 R6, R3, R4, RZ ;  /* 0x0000000403067227 */ /* 0x000fc800078e00ff */
[----:B------:R-:W-:Y:S01]  /*0170*/  IMAD.MOV R0, RZ, RZ, -R6 ;  /* 0x000000ffff007224 */ /* 0x000fe200078e0a06 */
[----:B------:R-:W2:Y:S03]  /*0180*/  LDC.64 R2, c[0x0][0x388] ;  /* 0x0000e200ff027b82 */ /* 0x000ea60000000a00 */
[----:B------:R-:W-:-:S05]  /*0190*/  IMAD R0, R5, R0, R4 ;  /* 0x0000000005007224 */ /* 0x000fca00078e0204 */
[----:B------:R-:W-:Y:S02]  /*01a0*/  ISETP.GT.U32.AND P2, PT, R5, R0, PT ;  /* 0x000000000500720c */ /* 0x000fe40003f44070 */
[----:B0-----:R-:W-:-:S11]  /*01b0*/  IADD3 R9, PT, PT, -R8, R7, RZ ;  /* 0x0000000708097210 */ /* 0x001fd60007ffe1ff */
[-C--:B------:R-:W-:Y:S01]  /*01c0*/  @!P2 IADD3 R0, PT, PT, R0, -R5.reuse, RZ ;  /* 0x800000050000a210 */ /* 0x080fe20007ffe0ff */
[----:B------:R-:W-:Y:S01]  /*01d0*/  @!P2 VIADD R6, R6, 0x1 ;  /* 0x000000010606a836 */ /* 0x000fe20000000000 */
[----:B------:R-:W-:Y:S02]  /*01e0*/  ISETP.NE.AND P2, PT, R8, RZ, PT ;  /* 0x000000ff0800720c */ /* 0x000fe40003f45270 */
[----:B------:R-:W-:Y:S01]  /*01f0*/  ISETP.GE.U32.AND P0, PT, R0, R5, PT ;  /* 0x000000050000720c */ /* 0x000fe20003f06070 */
[C---:B------:R-:W-:Y:S01]  /*0200*/  IMAD R5, R10.reuse, 0xec4, RZ ;  /* 0x00000ec40a057824 */ /* 0x040fe200078e02ff */
[----:B------:R-:W-:-:S03]  /*0210*/  LOP3.LUT R0, R10, R8, RZ, 0x3c, !PT ;  /* 0x000000080a007212 */ /* 0x000fc600078e3cff */
[----:B--2---:R-:W-:Y:S01]  /*0220*/  IMAD.WIDE R2, R5, 0x4, R2 ;  /* 0x0000000405027825 */ /* 0x004fe200078e0202 */
[----:B------:R-:W-:Y:S02]  /*0230*/  ISETP.GE.AND P1, PT, R0, RZ, PT ;  /* 0x000000ff0000720c */ /* 0x000fe40003f26270 */
[----:B------:R-:W-:-:S05]  /*0240*/  SHF.R.S32.HI R0, RZ, 0x1f, R5 ;  /* 0x0000001fff007819 */ /* 0x000fca0000011405 */
[----:B------:R-:W-:Y:S02]  /*0250*/  @P0 IADD3 R6, PT, PT, R6, 0x1, RZ ;  /* 0x0000000106060810 */ /* 0x000fe40007ffe0ff */
[----:B------:R-:W-:-:S04]  /*0260*/  IADD3 R4, P0, PT, R2, 0x48, RZ ;  /* 0x0000004802047810 */ /* 0x000fc80007f1e0ff */
[----:B------:R-:W-:Y:S01]  /*0270*/  @!P1 IMAD.MOV R6, RZ, RZ, -R6 ;  /* 0x000000ffff069224 */ /* 0x000fe200078e0a06 */
[----:B------:R-:W-:-:S05]  /*0280*/  @!P2 LOP3.LUT R6, RZ, R8, RZ, 0x33, !PT ;  /* 0x00000008ff06a212 */ /* 0x000fca00078e33ff */
[----:B------:R-:W-:Y:S02]  /*0290*/  IMAD R11, R6, R9, R10 ;  /* 0x00000009060b7224 */ /* 0x000fe400078e020a */
[----:B------:R-:W-:Y:S02]  /*02a0*/  IMAD.X R9, RZ, RZ, R3, P0 ;  /* 0x000000ffff097224 */ /* 0x000fe400000e0603 */
[----:B-1----:R-:W-:-:S07]  /*02b0*/  IMAD R11, R11, 0x24, RZ ;  /* 0x000000240b0b7824 */ /* 0x002fce00078e02ff */
.L_x_3:
[----:B------:R-:W0:Y:S02]  /*02c0*/  LDC.64 R2, c[0x0][0x380] ;  /* 0x0000e000ff027b82 */ /* 0x000e240000000a00 */
[----:B0-----:R-:W-:-:S05]  /*02d0*/  IMAD.WIDE R12, R11, 0x4, R2 ;  /* 0x000000040b0c7825 */ /* 0x001fca00078e0202 */
[----:B------:R-:W2:Y:S01]  /*02e0*/  LDG.E R17, desc[UR6][R12.64] ;  /* 0x000000060c117981 */ /* 0x000ea2000c1e1900 */
[----:B-1----:R-:W-:Y:S01]  /*02f0*/  MOV R14, R4 ;  /* 0x00000004000e7202 */ /* 0x002fe20000000f00 */
[----:B------:R-:W-:-:S05]  /*0300*/  IMAD.MOV.U32 R15, RZ, RZ, R9 ;  /* 0x000000ffff0f7224 */ /* 0x000fca00078e0009 */
[----:B--2---:R0:W-:Y:S04]  /*0310*/  STG.E desc[UR6][R14.64+-0x48], R17 ;  /* 0xffffb8110e007986 */ /* 0x0041e8000c101906 */
[----:B------:R-:W2:Y:S04]  /*0320*/  LDG.E R9, desc[UR6][R12.64+0x4] ;  /* 0x000004060c097981 */ /* 0x000ea8000c1e1900 */
[----:B--2---:R1:W-:Y:S04]  /*0330*/  STG.E desc[UR6][R14.64+-0x44], R9 ;  /* 0xffffbc090e007986 */ /* 0x0043e8000c101906 */
[----:B------:R-:W2:Y:S04]  /*0340*/  LDG.E R19, desc[UR6][R12.64+0x8] ;  /* 0x000008060c137981 */ /* 0x000ea8000c1e1900 */
[----:B--2---:R2:W-:Y:S04]  /*0350*/  STG.E desc[UR6][R14.64+-0x40], R19 ;  /* 0xffffc0130e007986 */ /* 0x0045e8000c101906 */
[----:B------:R-:W3:Y:S04]  /*0360*/  LDG.E R21, desc[UR6][R12.64+0xc] ;  /* 0x00000c060c157981 */ /* 0x000ee8000c1e1900 */
[----:B---3--:R3:W-:Y:S04]  /*0370*/  STG.E desc[UR6][R14.64+-0x3c], R21 ;  /* 0xffffc4150e007986 */ /* 0x0087e8000c101906 */
[----:B------:R-:W4:Y:S04]  /*0380*/  LDG.E R23, desc[UR6][R12.64+0x10] ;  /* 0x000010060c177981 */ /* 0x000f28000c1e1900 */
[----:B----4-:R4:W-:Y:S04]  /*0390*/  STG.E desc[UR6][R14.64+-0x38], R23 ;  /* 0xffffc8170e007986 */ /* 0x0109e8000c101906 */
[----:B------:R-:W5:Y:S04]  /*03a0*/  LDG.E R25, desc[UR6][R12.64+0x14] ;  /* 0x000014060c197981 */ /* 0x000f68000c1e1900 */
[----:B-----5:R5:W-:Y:S04]  /*03b0*/  STG.E desc[UR6][R14.64+-0x34], R25 ;  /* 0xffffcc190e007986 */ /* 0x020be8000c101906 */
[----:B0-----:R-:W2:Y:S04]  /*03c0*/  LDG.E R17, desc[UR6][R12.64+0x18] ;  /* 0x000018060c117981 */ /* 0x001ea8000c1e1900 */
[----:B--2---:R0:W-:Y:S04]  /*03d0*/  STG.E desc[UR6][R14.64+-0x30], R17 ;  /* 0xffffd0110e007986 */ /* 0x0041e8000c101906 */
[----:B-1----:R-:W2:Y:S04]  /*03e0*/  LDG.E R9, desc[UR6][R12.64+0x1c] ;  /* 0x00001c060c097981 */ /* 0x002ea8000c1e1900 */
[----:B--2---:R1:W-:Y:S04]  /*03f0*/  STG.E desc[UR6][R14.64+-0x2c], R9 ;  /* 0xffffd4090e007986 */ /* 0x0043e8000c101906 */
[----:B------:R-:W2:Y:S04]  /*0400*/  LDG.E R19, desc[UR6][R12.64+0x20] ;  /* 0x000020060c137981 */ /* 0x000ea8000c1e1900 */
[----:B--2---:R2:W-:Y:S04]  /*0410*/  STG.E desc[UR6][R14.64+-0x28], R19 ;  /* 0xffffd8130e007986 */ /* 0x0045e8000c101906 */
[----:B---3--:R-:W3:Y:S04]  /*0420*/  LDG.E R21, desc[UR6][R12.64+0x24] ;  /* 0x000024060c157981 */ /* 0x008ee8000c1e1900 */
[----:B---3--:R3:W-:Y:S04]  /*0430*/  STG.E desc[UR6][R14.64+-0x24], R21 ;  /* 0xffffdc150e007986 */ /* 0x0087e8000c101906 */
[----:B----4-:R-:W4:Y:S04]  /*0440*/  LDG.E R23, desc[UR6][R12.64+0x28] ;  /* 0x000028060c177981 */ /* 0x010f28000c1e1900 */
[----:B----4-:R4:W-:Y:S04]  /*0450*/  STG.E desc[UR6][R14.64+-0x20], R23 ;  /* 0xffffe0170e007986 */ /* 0x0109e8000c101906 */
[----:B-----5:R-:W5:Y:S04]  /*0460*/  LDG.E R25, desc[UR6][R12.64+0x2c] ;  /* 0x00002c060c197981 */ /* 0x020f68000c1e1900 */
        /* <DEDUP_REMOVED lines=38> */
[----:B--2---:R-:W-:Y:S04]  /*06d0*/  STG.E desc[UR6][R14.64+0x30], R17 ;  /* 0x000030110e007986 */ /* 0x004fe8000c101906 */
[----:B-1----:R-:W2:Y:S04]  /*06e0*/  LDG.E R9, desc[UR6][R12.64+0x7c] ;  /* 0x00007c060c097981 */ /* 0x002ea8000c1e1900 */
[----:B--2---:R0:W-:Y:S04]  /*06f0*/  STG.E desc[UR6][R14.64+0x34], R9 ;  /* 0x000034090e007986 */ /* 0x0041e8000c101906 */
[----:B------:R-:W2:Y:S04]  /*0700*/  LDG.E R19, desc[UR6][R12.64+0x80] ;  /* 0x000080060c137981 */ /* 0x000ea8000c1e1900 */
[----:B--2---:R1:W-:Y:S04]  /*0710*/  STG.E desc[UR6][R14.64+0x38], R19 ;  /* 0x000038130e007986 */ /* 0x0043e8000c101906 */
[----:B---3--:R-:W2:Y:S04]  /*0720*/  LDG.E R21, desc[UR6][R12.64+0x84] ;  /* 0x000084060c157981 */ /* 0x008ea8000c1e1900 */
[----:B--2---:R1:W-:Y:S04]  /*0730*/  STG.E desc[UR6][R14.64+0x3c], R21 ;  /* 0x00003c150e007986 */ /* 0x0043e8000c101906 */
[----:B----4-:R-:W2:Y:S04]  /*0740*/  LDG.E R23, desc[UR6][R12.64+0x88] ;  /* 0x000088060c177981 */ /* 0x010ea8000c1e1900 */
[----:B--2---:R1:W-:Y:S04]  /*0750*/  STG.E desc[UR6][R14.64+0x40], R23 ;  /* 0x000040170e007986 */ /* 0x0043e8000c101906 */
[----:B-----5:R-:W2:Y:S01]  /*0760*/  LDG.E R25, desc[UR6][R12.64+0x8c] ;  /* 0x00008c060c197981 */ /* 0x020ea2000c1e1900 */
[----:B------:R-:W-:Y:S01]  /*0770*/  UIADD3 UR4, UPT, UPT, UR4, 0x1, URZ ;  /* 0x0000000104047890 */ /* 0x000fe2000fffe0ff */
[----:B------:R-:W-:Y:S01]  /*0780*/  IADD3 R4, P0, PT, R14, 0x90, RZ ;  /* 0x000000900e047810 */ /* 0x000fe20007f1e0ff */
[----:B------:R-:W-:-:S02]  /*0790*/  VIADD R11, R11, 0x24 ;  /* 0x000000240b0b7836 */ /* 0x000fc40000000000 */
[----:B------:R-:W-:Y:S01]  /*07a0*/  UISETP.NE.AND UP0, UPT, UR4, 0x7, UPT ;  /* 0x000000070400788c */ /* 0x000fe2000bf05270 */
[----:B0-----:R-:W-:Y:S01]  /*07b0*/  IADD3.X R9, PT, PT, RZ, R15, RZ, P0, !PT ;  /* 0x0000000fff097210 */ /* 0x001fe200007fe4ff */
[----:B--2---:R1:W-:Y:S07]  /*07c0*/  STG.E desc[UR6][R14.64+0x44], R25 ;  /* 0x000044190e007986 */ /* 0x0043ee000c101906 */
[----:B------:R-:W-:Y:S05]  /*07d0*/  BRA.U UP0, `(.L_x_3) ;  /* 0xfffffff900b87547 */ /* 0x000fea000b83ffff */
[C---:B------:R-:W-:Y:S01]  /*07e0*/  IMAD R11, R6.reuse, R7, R7 ;  /* 0x00000007060b7224 */ /* 0x040fe200078e0207 */
[----:B------:R-:W-:Y:S01]  /*07f0*/  IADD3 R12, PT, PT, -R6, RZ, RZ ;  /* 0x000000ff060c7210 */ /* 0x000fe20007ffe1ff */
[----:B------:R-:W-:Y:S02]  /*0800*/  UMOV UR4, URZ ;  /* 0x000000ff00047c82 */ /* 0x000fe40008000000 */
[----:B------:R-:W-:-:S04]  /*0810*/  IMAD.IADD R11, R10, 0x1, R11 ;  /* 0x000000010a0b7824 */ /* 0x000fc800078e020b */
[----:B------:R-:W-:-:S04]  /*0820*/  IMAD R11, R8, R12, R11 ;  /* 0x0000000c080b7224 */ /* 0x000fc800078e020b */
[----:B------:R-:W-:-:S07]  /*0830*/  IMAD R11, R11, 0x24, RZ ;  /* 0x000000240b0b7824 */ /* 0x000fce00078e02ff */
.L_x_4:
[----:B------:R-:W-:-:S05]  /*0840*/  IMAD.WIDE R12, R11, 0x4, R2 ;  /* 0x000000040b0c7825 */ /* 0x000fca00078e0202 */
[----:B--2---:R-:W2:Y:S01]  /*0850*/  LDG.E R17, desc[UR6][R12.64] ;  /* 0x000000060c117981 */ /* 0x004ea2000c1e1900 */
        /* <DEDUP_REMOVED lines=67> */
[----:B---3--:R-:W3:Y:S04]  /*0c90*/  LDG.E R21, desc[UR6][R12.64+0x84] ;  /* 0x000084060c157981 */ /* 0x008ee8000c1e1900 */
[----:B---3--:R2:W-:Y:S04]  /*0ca0*/  STG.E desc[UR6][R14.64+0x3c], R21 ;  /* 0x00003c150e007986 */ /* 0x0085e8000c101906 */
[----:B----4-:R-:W3:Y:S04]  /*0cb0*/  LDG.E R23, desc[UR6][R12.64+0x88] ;  /* 0x000088060c177981 */ /* 0x010ee8000c1e1900 */
[----:B---3--:R2:W-:Y:S04]  /*0cc0*/  STG.E desc[UR6][R14.64+0x40], R23 ;  /* 0x000040170e007986 */ /* 0x0085e8000c101906 */
[----:B-----5:R-:W3:Y:S01]  /*0cd0*/  LDG.E R25, desc[UR6][R12.64+0x8c] ;  /* 0x00008c060c197981 */ /* 0x020ee2000c1e1900 */
[----:B------:R-:W-:Y:S01]  /*0ce0*/  UIADD3 UR4, UPT, UPT, UR4, 0x1, URZ ;  /* 0x0000000104047890 */ /* 0x000fe2000fffe0ff */
[----:B------:R-:W-:Y:S01]  /*0cf0*/  IADD3 R4, P0, PT, R14, 0x90, RZ ;  /* 0x000000900e047810 */ /* 0x000fe20007f1e0ff */
[----:B------:R-:W-:-:S02]  /*0d00*/  VIADD R11, R11, 0x24 ;  /* 0x000000240b0b7836 */ /* 0x000fc40000000000 */
[----:B------:R-:W-:Y:S01]  /*0d10*/  UISETP.NE.AND UP0, UPT, UR4, 0x7, UPT ;  /* 0x000000070400788c */ /* 0x000fe2000bf05270 */
[----:B0-----:R-:W-:Y:S01]  /*0d20*/  IADD3.X R9, PT, PT, RZ, R15, RZ, P0, !PT ;  /* 0x0000000fff097210 */ /* 0x001fe200007fe4ff */
[----:B---3--:R2:W-:Y:S07]  /*0d30*/  STG.E desc[UR6][R14.64+0x44], R25 ;  /* 0x000044190e007986 */ /* 0x0085ee000c101906 */
[----:B------:R-:W-:Y:S05]  /*0d40*/  BRA.U UP0, `(.L_x_4) ;  /* 0xfffffff900bc7547 */ /* 0x000fea000b83ffff */
[----:B------:R-:W-:Y:S01]  /*0d50*/  IADD3 R11, PT, PT, R6, 0x2, RZ ;  /* 0x00000002060b7810 */ /* 0x000fe20007ffe0ff */
[----:B------:R-:W-:Y:S01]  /*0d60*/  IMAD.MOV R12, RZ, RZ, -R6 ;  /* 0x000000ffff0c7224 */ /* 0x000fe200078e0a06 */
[----:B------:R-:W-:-:S03]  /*0d70*/  UMOV UR4, URZ ;  /* 0x000000ff00047c82 */ /* 0x000fc60008000000 */
[----:B------:R-:W-:-:S04]  /*0d80*/  IMAD R11, R11, R7, R10 ;  /* 0x000000070b0b7224 */ /* 0x000fc800078e020a */
[----:B------:R-:W-:-:S04]  /*0d90*/  IMAD R11, R8, R12, R11 ;  /* 0x0000000c080b7224 */ /* 0x000fc800078e020b */
[----:B------:R-:W-:-:S07]  /*0da0*/  IMAD R11, R11, 0x24, RZ ;  /* 0x000000240b0b7824 */ /* 0x000fce00078e02ff */
.L_x_5:
[----:B------:R-:W-:-:S05]  /*0db0*/  IMAD.WIDE R12, R11, 0x4, R2 ;  /* 0x000000040b0c7825 */ /* 0x000fca00078e0202 */
[----:B------:R-:W3:Y:S01]  /*0dc0*/  LDG.E R17, desc[UR6][R12.64] ;  /* 0x000000060c117981 */ /* 0x000ee2000c1e1900 */
[----:B-12---:R-:W-:Y:S01]  /*0dd0*/  MOV R14, R4 ;  /* 0x00000004000e7202 */ /* 0x006fe20000000f00 */
[----:B------:R-:W-:-:S05]  /*0de0*/  IMAD.MOV.U32 R15, RZ, RZ, R9 ;  /* 0x000000ffff0f7224 */ /* 0x000fca00078e0009 */
[----:B---3--:R0:W-:Y:S04]  /*0df0*/  STG.E desc[UR6][R14.64+-0x48], R17 ;  /* 0xffffb8110e007986 */ /* 0x0081e8000c101906 */
        /* <DEDUP_REMOVED lines=76> */
[----:B------:R-:W-:Y:S01]  /*12c0*/  IADD3 R11, PT, PT, R6, 0x3, RZ ;  /* 0x00000003060b7810 */ /* 0x000fe20007ffe0ff */
[----:B------:R-:W-:Y:S01]  /*12d0*/  IMAD.MOV R12, RZ, RZ, -R6 ;  /* 0x000000ffff0c7224 */ /* 0x000fe200078e0a06 */
[----:B------:R-:W-:-:S03]  /*12e0*/  UMOV UR4, URZ ;  /* 0x000000ff00047c82 */ /* 0x000fc60008000000 */
[----:B------:R-:W-:-:S04]  /*12f0*/  IMAD R11, R11, R7, R10 ;  /* 0x000000070b0b7224 */ /* 0x000fc800078e020a */
[----:B------:R-:W-:-:S04]  /*1300*/  IMAD R11, R8, R12, R11 ;  /* 0x0000000c080b7224 */ /* 0x000fc800078e020b */
[----:B------:R-:W-:-:S07]  /*1310*/  IMAD R11, R11, 0x24, RZ ;  /* 0x000000240b0b7824 */ /* 0x000fce00078e02ff */
.L_x_6:
        /* <DEDUP_REMOVED lines=87> */
.L_x_7:
        /* <DEDUP_REMOVED lines=81> */
[C---:B------:R-:W-:Y:S01]  /*1da0*/  IADD3 R11, PT, PT, R6.reuse, 0x5, RZ ;  /* 0x00000005060b7810 */ /* 0x040fe20007ffe0ff */
[----:B------:R-:W-:Y:S01]  /*1db0*/  UMOV UR4, URZ ;  /* 0x000000ff00047c82 */ /* 0x000fe20008000000 */
[----:B------:R-:W-:-:S03]  /*1dc0*/  IADD3 R12, PT, PT, -R6, RZ, RZ ;  /* 0x000000ff060c7210 */ /* 0x000fc60007ffe1ff */
[----:B------:R-:W-:-:S04]  /*1dd0*/  IMAD R11, R11, R7, R10 ;  /* 0x000000070b0b7224 */ /* 0x000fc800078e020a */
[----:B------:R-:W-:-:S04]  /*1de0*/  IMAD R11, R8, R12, R11 ;  /* 0x0000000c080b7224 */ /* 0x000fc800078e020b */
[----:B------:R-:W-:-:S07]  /*1df0*/  IMAD R11, R11, 0x24, RZ ;  /* 0x000000240b0b7824 */ /* 0x000fce00078e02ff */
.L_x_8:
[----:B------:R-:W-:-:S05]  /*1e00*/  IMAD.WIDE R12, R11, 0x4, R2 ;  /* 0x000000040b0c7825 */ /* 0x000fca00078e0202 */
[----:B--2---:R-:W2:Y:S01]  /*1e10*/  LDG.E R17, desc[UR6][R12.64] ;  /* 0x000000060c117981 */ /* 0x004ea2000c1e1900 */
[----:B-1----:R-:W-:Y:S01]  /*1e20*/  IMAD.MOV.U32 R14, RZ, RZ, R4 ;  /* 0x000000ffff0e7224 */ /* 0x002fe200078e0004 */
[----:B------:R-:W-:-:S05]  /*1e30*/  MOV R15, R9 ;  /* 0x00000009000f7202 */ /* 0x000fca0000000f00 */
        /* <DEDUP_REMOVED lines=77> */
[C---:B------:R-:W-:Y:S01]  /*2310*/  IADD3 R11, PT, PT, R6.reuse, 0x6, RZ ;  /* 0x00000006060b7810 */ /* 0x040fe20007ffe0ff */
[----:B------:R-:W-:Y:S01]  /*2320*/  UMOV UR4, URZ ;  /* 0x000000ff00047c82 */ /* 0x000fe20008000000 */
[----:B------:R-:W-:-:S03]  /*2330*/  IADD3 R12, PT, PT, -R6, RZ, RZ ;  /* 0x000000ff060c7210 */ /* 0x000fc60007ffe1ff */
[----:B------:R-:W-:-:S04]  /*2340*/  IMAD R11, R11, R7, R10 ;  /* 0x000000070b0b7224 */ /* 0x000fc800078e020a */
[----:B------:R-:W-:-:S04]  /*2350*/  IMAD R11, R8, R12, R11 ;  /* 0x0000000c080b7224 */ /* 0x000fc800078e020b */
[----:B------:R-:W-:-:S07]  /*2360*/  IMAD R11, R11, 0x24, RZ ;  /* 0x000000240b0b7824 */ /* 0x000fce00078e02ff */
.L_x_9:
[----:B------:R-:W-:-:S05]  /*2370*/  IMAD.WIDE R12, R11, 0x4, R2 ;  /* 0x000000040b0c7825 */ /* 0x000fca00078e0202 */
[----:B------:R-:W3:Y:S01]  /*2380*/  LDG.E R17, desc[UR6][R12.64] ;  /* 0x000000060c117981 */ /* 0x000ee2000c1e1900 */
[----:B-12---:R-:W-:Y:S01]  /*2390*/  IMAD.MOV.U32 R14, RZ, RZ, R4 ;  /* 0x000000ffff0e7224 */ /* 0x006fe200078e0004 */
[----:B------:R-:W-:-:S05]  /*23a0*/  MOV R15, R9 ;  /* 0x00000009000f7202 */ /* 0x000fca0000000f00 */
        /* <DEDUP_REMOVED lines=83> */
.L_x_10:
        /* <DEDUP_REMOVED lines=82> */
[----:B------:R-:W0:Y:S01]  /*2e00*/  LDCU.64 UR8, c[0x0][0x388] ;  /* 0x00007100ff0877ac */ /* 0x000e220008000a00 */
[----:B------:R-:W-:-:S03]  /*2e10*/  IADD3 R11, PT, PT, -R6, RZ, RZ ;  /* 0x000000ff060b7210 */ /* 0x000fc60007ffe1ff */
[----:B------:R-:W-:Y:S01]  /*2e20*/  IMAD R9, R4, R7, R10 ;  /* 0x0000000704097224 */ /* 0x000fe200078e020a */
[----:B------:R-:W-:Y:S01]  /*2e30*/  UMOV UR4, URZ ;  /* 0x000000ff00047c82 */ /* 0x000fe20008000000 */
[----:B------:R-:W-:Y:S02]  /*2e40*/  IMAD.MOV.U32 R4, RZ, RZ, 0x7e0 ;  /* 0x000007e0ff047424 */ /* 0x000fe400078e00ff */
[----:B------:R-:W-:-:S04]  /*2e50*/  IMAD R9, R8, R11, R9 ;  /* 0x0000000b08097224 */ /* 0x000fc800078e0209 */
[----:B------:R-:W-:-:S07]  /*2e60*/  IMAD R9, R9, 0x24, RZ ;  /* 0x0000002409097824 */ /* 0x000fce00078e02ff */
.L_x_11:
[----:B--2---:R-:W-:-:S05]  /*2e70*/  IMAD.WIDE R14, R9, 0x4, R2 ;  /* 0x00000004090e7825 */ /* 0x004fca00078e0202 */
[----:B0-----:R-:W2:Y:S01]  /*2e80*/  LDG.E R11, desc[UR6][R14.64] ;  /* 0x000000060e0b7981 */ /* 0x001ea2000c1e1900 */
[----:B------:R-:W-:-:S04]  /*2e90*/  IADD3 R13, P0, PT, R5, R4, RZ ;  /* 0x00000004050d7210 */ /* 0x000fc80007f1e0ff */
[----:B------:R-:W-:Y:S02]  /*2ea0*/  LEA.HI.X.SX32 R16, R4, R0, 0x1, P0 ;  /* 0x0000000004107211 */ /* 0x000fe400000f0eff */
[----:B0-----:R-:W-:-:S04]  /*2eb0*/  LEA R12, P0, R13, UR8, 0x2 ;  /* 0x000000080d0c7c11 */ /* 0x001fc8000f8010ff */
[----:B------:R-:W-:-:S05]  /*2ec0*/  LEA.HI.X R13, R13, UR9, R16, 0x2, P0 ;  /* 0x000000090d0d7c11 */ /* 0x000fca00080f1410 */
        /* <DEDUP_REMOVED lines=71> */
[----:B------:R-:W-:-:S02]  /*3340*/  IADD3 R9, PT, PT, R9, 0x24, RZ ;  /* 0x0000002409097810 */ /* 0x000fc40007ffe0ff */
[----:B------:R-:W-:Y:S01]  /*3350*/  IADD3 R4, PT, PT, R4, 0x24, RZ ;  /* 0x0000002404047810 */ /* 0x000fe20007ffe0ff */
[----:B------:R-:W-:Y:S01]  /*3360*/  UISETP.NE.AND UP0, UPT, UR4, 0x7, UPT ;  /* 0x000000070400788c */ /* 0x000fe2000bf05270 */
[----:B--2---:R0:W-:Y:S08]  /*3370*/  STG.E desc[UR6][R12.64+0x8c], R25 ;  /* 0x00008c190c007986 */ /* 0x0041f0000c101906 */
[----:B------:R-:W-:Y:S05]  /*3380*/  BRA.U UP0, `(.L_x_11) ;  /* 0xfffffff900b87547 */ /* 0x000fea000b83ffff */
[C---:B------:R-:W-:Y:S01]  /*3390*/  VIADD R4, R6.reuse, 0x9 ;  /* 0x0000000906047836 */ /* 0x040fe20000000000 */
[----:B0-----:R-:W-:Y:S01]  /*33a0*/  IADD3 R11, PT, PT, -R6, RZ, RZ ;  /* 0x000000ff060b7210 */ /* 0x001fe20007ffe1ff */
[----:B------:R-:W-:Y:S02]  /*33b0*/  UMOV UR4, URZ ;  /* 0x000000ff00047c82 */ /* 0x000fe40008000000 */
[----:B------:R-:W-:Y:S02]  /*33c0*/  IMAD R9, R4, R7, R10 ;  /* 0x0000000704097224 */ /* 0x000fe400078e020a */
[----:B------:R-:W-:Y:S02]  /*33d0*/  HFMA2 R4, -RZ, RZ, 0, 0.000148296356201171875 ;  /* 0x000008dcff047431 */ /* 0x000fe400000001ff */
[----:B------:R-:W-:-:S04]  /*33e0*/  IMAD R9, R8, R11, R9 ;  /* 0x0000000b08097224 */ /* 0x000fc800078e0209 */
[----:B------:R-:W-:-:S07]  /*33f0*/  IMAD R9, R9, 0x24, RZ ;  /* 0x0000002409097824 */ /* 0x000fce00078e02ff */
.L_x_12:
[----:B------:R-:W-:-:S05]  /*3400*/  IMAD.WIDE R14, R9, 0x4, R2 ;  /* 0x00000004090e7825 */ /* 0x000fca00078e0202 */
[----:B0-----:R-:W2:Y:S01]  /*3410*/  LDG.E R11, desc[UR6][R14.64] ;  /* 0x000000060e0b7981 */ /* 0x001ea2000c1e1900 */
[----:B------:R-:W-:-:S04]  /*3420*/  IADD3 R13, P0, PT, R5, R4, RZ ;  /* 0x00000004050d7210 */ /* 0x000fc80007f1e0ff */
[----:B------:R-:W-:Y:S02]  /*3430*/  LEA.HI.X.SX32 R16, R4, R0, 0x1, P0 ;  /* 0x0000000004107211 */ /* 0x000fe400000f0eff */
[----:B------:R-:W-:-:S04]  /*3440*/  LEA R12, P0, R13, UR8, 0x2 ;  /* 0x000000080d0c7c11 */ /* 0x000fc8000f8010ff */
        /* <DEDUP_REMOVED lines=72> */
[----:B------:R-:W-:Y:S01]  /*38d0*/  VIADD R9, R9, 0x24 ;  /* 0x0000002409097836 */ /* 0x000fe20000000000 */
[----:B------:R-:W-:-:S02]  /*38e0*/  IADD3 R4, PT, PT, R4, 0x24, RZ ;  /* 0x0000002404047810 */ /* 0x000fc40007ffe0ff */
[----:B------:R-:W-:Y:S01]  /*38f0*/  UISETP.NE.AND UP0, UPT, UR4, 0x7, UPT ;  /* 0x000000070400788c */ /* 0x000fe2000bf05270 */
[----:B--2---:R0:W-:Y:S08]  /*3900*/  STG.E desc[UR6][R12.64+0x8c], R25 ;  /* 0x00008c190c007986 */ /* 0x0041f0000c101906 */
[----:B------:R-:W-:Y:S05]  /*3910*/  BRA.U UP0, `(.L_x_12) ;  /* 0xfffffff900b87547 */ /* 0x000fea000b83ffff */
[----:B------:R-:W-:Y:S01]  /*3920*/  IADD3 R4, PT, PT, R6, 0xa, RZ ;  /* 0x0000000a06047810 */ /* 0x000fe20007ffe0ff */
[----:B0-----:R-:W-:Y:S01]  /*3930*/  IMAD.MOV R11, RZ, RZ, -R6 ;  /* 0x000000ffff0b7224 */ /* 0x001fe200078e0a06 */
[----:B------:R-:W-:-:S03]  /*3940*/  UMOV UR4, URZ ;  /* 0x000000ff00047c82 */ /* 0x000fc60008000000 */
[----:B------:R-:W-:Y:S02]  /*3950*/  IMAD R9, R4, R7, R10 ;  /* 0x0000000704097224 */ /* 0x000fe400078e020a */
[----:B------:R-:W-:Y:S02]  /*3960*/  HFMA2 R4, -RZ, RZ, 0, 0.00017833709716796875 ;  /* 0x000009d8ff047431 */ /* 0x000fe400000001ff */
[----:B------:R-:W-:-:S04]  /*3970*/  IMAD R9, R8, R11, R9 ;  /* 0x0000000b08097224 */ /* 0x000fc800078e0209 */
[----:B------:R-:W-:-:S07]  /*3980*/  IMAD R9, R9, 0x24, RZ ;  /* 0x0000002409097824 */ /* 0x000fce00078e02ff */
.L_x_13:
        /* <DEDUP_REMOVED lines=77> */
[----:B------:R-:W-:Y:S01]  /*3e60*/  IADD3 R9, PT, PT, R9, 0x24, RZ ;  /* 0x0000002409097810 */ /* 0x000fe20007ffe0ff */
[----:B------:R-:W-:-:S02]  /*3e70*/  VIADD R4, R4, 0x24 ;  /* 0x0000002404047836 */ /* 0x000fc40000000000 */
[----:B------:R-:W-:Y:S01]  /*3e80*/  UISETP.NE.AND UP0, UPT, UR4, 0x7, UPT ;  /* 0x000000070400788c */ /* 0x000fe2000bf05270 */
[----:B--2---:R0:W-:Y:S08]  /*3e90*/  STG.E desc[UR6][R12.64+0x8c], R25 ;  /* 0x00008c190c007986 */ /* 0x0041f0000c101906 */
[----:B------:R-:W-:Y:S05]  /*3ea0*/  BRA.U UP0, `(.L_x_13) ;  /* 0xfffffff900b87547 */ /* 0x000fea000b83ffff */
[C---:B------:R-:W-:Y:S01]  /*3eb0*/  IADD3 R4, PT, PT, R6.reuse, 0xb, RZ ;  /* 0x0000000b06047810 */ /* 0x040fe20007ffe0ff */
[----:B------:R-:W-:Y:S01]  /*3ec0*/  UMOV UR4, URZ ;  /* 0x000000ff00047c82 */ /* 0x000fe20008000000 */
[----:B0-----:R-:W-:-:S03]  /*3ed0*/  IADD3 R11, PT, PT, -R6, RZ, RZ ;  /* 0x000000ff060b7210 */ /* 0x001fc60007ffe1ff */
[----:B------:R-:W-:Y:S02]  /*3ee0*/  IMAD R9, R4, R7, R10 ;  /* 0x0000000704097224 */ /* 0x000fe400078e020a */
[----:B------:R-:W-:Y:S02]  /*3ef0*/  IMAD.MOV.U32 R4, RZ, RZ, 0xad4 ;  /* 0x00000ad4ff047424 */ /* 0x000fe400078e00ff */
[----:B------:R-:W-:-:S04]  /*3f00*/  IMAD R9, R8, R11, R9 ;  /* 0x0000000b08097224 */ /* 0x000fc800078e0209 */
[----:B------:R-:W-:-:S07]  /*3f10*/  IMAD R9, R9, 0x24, RZ ;  /* 0x0000002409097824 */ /* 0x000fce00078e02ff */
.L_x_14:
        /* <DEDUP_REMOVED lines=86> */
[----:B------:R-:W-:Y:S02]  /*4480*/  HFMA2 R4, -RZ, RZ, 0, 0.0002384185791015625 ;  /* 0x00000bd0ff047431 */ /* 0x000fe400000001ff */
[----:B------:R-:W-:-:S04]  /*4490*/  IMAD R9, R8, R11, R9 ;  /* 0x0000000b08097224 */ /* 0x000fc800078e0209 */
[----:B------:R-:W-:-:S07]  /*44a0*/  IMAD R9, R9, 0x24, RZ ;  /* 0x0000002409097824 */ /* 0x000fce00078e02ff */
.L_x_15:
        /* <DEDUP_REMOVED lines=86> */
[----:B------:R-:W-:Y:S02]  /*4a10*/  HFMA2 R4, -RZ, RZ, 0, 0.00029277801513671875 ;  /* 0x00000cccff047431 */ /* 0x000fe400000001ff */
[----:B------:R-:W-:-:S04]  /*4a20*/  IMAD R9, R8, R11, R9 ;  /* 0x0000000b08097224 */ /* 0x000fc800078e0209 */
[----:B------:R-:W-:-:S07]  /*4a30*/  IMAD R9, R9, 0x24, RZ ;  /* 0x0000002409097824 */ /* 0x000fce00078e02ff */
.L_x_16:
        /* <DEDUP_REMOVED lines=84> */
[----:B------:R-:W-:-:S03]  /*4f80*/  IADD3 R6, PT, PT, -R6, RZ, RZ ;  /* 0x000000ff06067210 */ /* 0x000fc60007ffe1ff */
[----:B------:R-:W-:Y:S02]  /*4f90*/  IMAD R7, R4, R7, R10 ;  /* 0x0000000704077224 */ /* 0x000fe400078e020a */
[----:B------:R-:W-:Y:S02]  /*4fa0*/  IMAD.MOV.U32 R4, RZ, RZ, 0xdc8 ;  /* 0x00000dc8ff047424 */ /* 0x000fe400078e00ff */
[----:B------:R-:W-:-:S04]  /*4fb0*/  IMAD R7, R8, R6, R7 ;  /* 0x0000000608077224 */ /* 0x000fc800078e0207 */
[----:B0-----:R-:W-:-:S07]  /*4fc0*/  IMAD R11, R7, 0x24, RZ ;  /* 0x00000024070b7824 */ /* 0x001fce00078e02ff */
.L_x_17:
        /* <DEDUP_REMOVED lines=82> */
[----:B------:R-:W-:Y:S05]  /*54f0*/  EXIT ;  /* 0x000000000000794d */ /* 0x000fea0003800000 */
.L_x_18:
        /* <DEDUP_REMOVED lines=16> */
.L_x_227:


//--------------------- .text._Z8blockKerPKfPfiii --------------------------
	.section	.text._Z8blockKerPKfPfiii,"ax",@progbits
	.align	128
        .global         _Z8blockKerPKfPfiii
        .type           _Z8blockKerPKfPfiii,@function
        .size           _Z8blockKerPKfPfiii,(.L_x_221 - _Z8blockKerPKfPfiii)
        .other          _Z8blockKerPKfPfiii,@"STO_CUDA_ENTRY STV_DEFAULT"
_Z8blockKerPKfPfiii:
.text._Z8blockKerPKfPfiii:
[----:B------:R-:W-:Y:S01]  /*0000*/  LDC R1, c[0x0][0x37c] ;  /* 0x0000df00ff017b82 */ /* 0x000fe20000000800 */
[----:B------:R-:W0:Y:S07]  /*0010*/  S2R R39, SR_TID.X ;  /* 0x0000000000277919 */ /* 0x000e2e0000002100 */
[----:B------:R-:W0:Y:S01]  /*0020*/  S2UR UR4, SR_CTAID.X ;  /* 0x00000000000479c3 */ /* 0x000e220000002500 */
[----:B------:R-:W1:Y:S07]  /*0030*/  LDCU UR5, c[0x0][0x398] ;  /* 0x00007300ff0577ac */ /* 0x000e6e0008000800 */
[----:B------:R-:W0:Y:S08]  /*0040*/  LDC R0, c[0x0][0x360] ;  /* 0x0000d800ff007b82 */ /* 0x000e300000000800 */
[----:B------:R-:W1:Y:S01]  /*0050*/  LDC R6, c[0x0][0x394] ;  /* 0x0000e500ff067b82 */ /* 0x000e620000000800 */
[----:B0-----:R-:W-:-:S02]  /*0060*/  IMAD R0, R0, UR4, R39 ;  /* 0x0000000400007c24 */ /* 0x001fc4000f8e0227 */
[----:B-1----:R-:W-:-:S05]  /*0070*/  IMAD R3, R6, UR5, RZ ;  /* 0x0000000506037c24 */ /* 0x002fca000f8e02ff */
[----:B------:R-:W-:-:S13]  /*0080*/  ISETP.GE.AND P0, PT, R0, R3, PT ;  /* 0x000000030000720c */ /* 0x000fda0003f06270 */
[----:B------:R-:W-:Y:S05]  /*0090*/  @P0 EXIT ;  /* 0x000000000000094d */ /* 0x000fea0003800000 */
[----:B------:R-:W-:Y:S01]  /*00a0*/  IABS R5, R6 ;  /* 0x0000000600057213 */ /* 0x000fe20000000000 */
[----:B------:R-:W0:Y:S01]  /*00b0*/  LDC R4, c[0x0][0x360] ;  /* 0x0000d800ff047b82 */ /* 0x000e220000000800 */
[----:B------:R-:W1:Y:S02]  /*00c0*/  LDCU UR6, c[0x0][0x390] ;  /* 0x00007200ff0677ac */ /* 0x000e640008000800 */
[----:B------:R-:W2:Y:S05]  /*00d0*/  I2F.RP R0, R5 ;  /* 0x0000000500007306 */ /* 0x000eaa0000209400 */
[----:B------:R-:W3:Y:S03]  /*00e0*/  LDC.64 R40, c[0x0][0x380] ;  /* 0x0000e000ff287b82 */ /* 0x000ee60000000a00 */
[----:B--2---:R-:W2:Y:S01]  /*00f0*/  MUFU.RCP R0, R0 ;  /* 0x0000000000007308 */ /* 0x004ea20000001000 */
[----:B0-----:R-:W-:Y:S01]  /*0100*/  IMAD R39, R4, UR4, R39 ;  /* 0x0000000404277c24 */ /* 0x001fe2000f8e0227 */
[----:B------:R-:W0:Y:S01]  /*0110*/  LDCU.64 UR4, c[0x0][0x358] ;  /* 0x00006b00ff0477ac */ /* 0x000e220008000a00 */
[----:B--2---:R-:W-:-:S03]  /*0120*/  IADD3 R2, PT, PT, R0, 0xffffffe, RZ ;  /* 0x0ffffffe00027810 */ /* 0x004fc60007ffe0ff */
[----:B------:R-:W-:Y:S02]  /*0130*/  IABS R0, R39 ;  /* 0x0000002700007213 */ /* 0x000fe40000000000 */
[----:B------:R2:W4:Y:S02]  /*0140*/  F2I.FTZ.U32.TRUNC.NTZ R3, R2 ;  /* 0x0000000200037305 */ /* 0x000524000021f000 */
[----:B--2---:R-:W-:Y:S01]  /*0150*/  HFMA2 R2, -RZ, RZ, 0, 0 ;  /* 0x00000000ff027431 */ /* 0x004fe200000001ff */
[----:B----4-:R-:W-:-:S05]  /*0160*/  IADD3 R8, PT, PT, RZ, -R3, RZ ;  /* 0x80000003ff087210 */ /* 0x010fca0007ffe0ff */
[----:B------:R-:W-:-:S04]  /*0170*/  IMAD R7, R8, R5, RZ ;  /* 0x0000000508077224 */ /* 0x000fc800078e02ff */
[----:B------:R-:W-:-:S06]  /*0180*/  IMAD.HI.U32 R3, R3, R7, R2 ;  /* 0x0000000703037227 */ /* 0x000fcc00078e0002 */
[----:B------:R-:W-:-:S05]  /*0190*/  IMAD.HI.U32 R3, R3, R0, RZ ;  /* 0x0000000003037227 */ /* 0x000fca00078e00ff */
[----:B------:R-:W-:-:S05]  /*01a0*/  IADD3 R4, PT, PT, -R3, RZ, RZ ;  /* 0x000000ff03047210 */ /* 0x000fca0007ffe1ff */
[----:B------:R-:W-:-:S05]  /*01b0*/  IMAD R0, R5, R4, R0 ;  /* 0x0000000405007224 */ /* 0x000fca00078e0200 */
[----:B------:R-:W-:-:S13]  /*01c0*/  ISETP.GT.U32.AND P2, PT, R5, R0, PT ;  /* 0x000000000500720c */ /* 0x000fda0003f44070 */
[-C--:B------:R-:W-:Y:S02]  /*01d0*/  @!P2 IADD3 R0, PT, PT, R0, -R5.reuse, RZ ;  /* 0x800000050000a210 */ /* 0x080fe40007ffe0ff */
[----:B------:R-:W-:Y:S02]  /*01e0*/  @!P2 IADD3 R3, PT, PT, R3, 0x1, RZ ;  /* 0x000000010303a810 */ /* 0x000fe40007ffe0ff */
[----:B------:R-:W-:Y:S02]  /*01f0*/  ISETP.GE.U32.AND P0, PT, R0, R5, PT ;  /* 0x000000050000720c */ /* 0x000fe40003f06070 */
[----:B------:R-:W-:Y:S02]  /*0200*/  LOP3.LUT R0, R39, R6, RZ, 0x3c, !PT ;  /* 0x0000000627007212 */ /* 0x000fe400078e3cff */
[----:B------:R-:W-:Y:S02]  /*0210*/  ISETP.NE.AND P2, PT, R6, RZ, PT ;  /* 0x000000ff0600720c */ /* 0x000fe40003f45270 */
[----:B------:R-:W-:-:S07]  /*0220*/  ISETP.GE.AND P1, PT, R0, RZ, PT ;  /* 0x000000ff0000720c */ /* 0x000fce0003f26270 */
[----:B------:R-:W-:-:S06]  /*0230*/  @P0 IADD3 R3, PT, PT, R3, 0x1, RZ ;  /* 0x0000000103030810 */ /* 0x000fcc0007ffe0ff */
[----:B------:R-:W-:Y:S02]  /*0240*/  @!P1 IADD3 R3, PT, PT, -R3, RZ, RZ ;  /* 0x000000ff03039210 */ /* 0x000fe40007ffe1ff */
[----:B------:R-:W-:-:S04]  /*0250*/  @!P2 LOP3.LUT R3, RZ, R6, RZ, 0x33, !PT ;  /* 0x00000006ff03a212 */ /* 0x000fc800078e33ff */
[----:B------:R-:W-:-:S05]  /*0260*/  IADD3 R0, PT, PT, -R3, RZ, RZ ;  /* 0x000000ff03007210 */ /* 0x000fca0007ffe1ff */
[----:B------:R-:W-:-:S04]  /*0270*/  IMAD R0, R6, R0, R39 ;  /* 0x0000000006007224 */ /* 0x000fc800078e0227 */
[----:B-1----:R-:W-:-:S05]  /*0280*/  IMAD R0, R3, UR6, R0 ;  /* 0x0000000603007c24 */ /* 0x002fca000f8e0200 */
[----:B------:R-:W-:-:S05]  /*0290*/  LEA R29, R0, R0, 0x3 ;  /* 0x00000000001d7211 */ /* 0x000fca00078e18ff */
[----:B---3--:R-:W-:-:S05]  /*02a0*/  IMAD.WIDE R28, R29, 0x4, R40 ;  /* 0x000000041d1c7825 */ /* 0x008fca00078e0228 */
[----:B0-----:R-:W2:Y:S04]  /*02b0*/  LDG.E R47, desc[UR4][R28.64] ;  /* 0x000000041c2f7981 */ /* 0x001ea8000c1e1900 */
[----:B------:R-:W3:Y:S04]  /*02c0*/  LDG.E R27, desc[UR4][R28.64+0x4] ;  /* 0x000004041c1b7981 */ /* 0x000ee8000c1e1900 */
[----:B------:R-:W4:Y:S04]  /*02d0*/  LDG.E R20, desc[UR4][R28.64+0x8] ;  /* 0x000008041c147981 */ /* 0x000f28000c1e1900 */
[----:B------:R-:W5:Y:S04]  /*02e0*/  LDG.E R25, desc[UR4][R28.64+0xc] ;  /* 0x00000c041c197981 */ /* 0x000f68000c1e1900 */
        /* <DEDUP_REMOVED lines=9> */
[----:B------:R-:W5:Y:S01]  /*0380*/  LDG.E R15, desc[UR4][R28.64+0x34] ;  /* 0x000034041c0f7981 */ /* 0x000f62000c1e1900 */
[----:B------:R-:W-:-:S03]  /*0390*/  IADD3 R0, PT, PT, R0, UR6, RZ ;  /* 0x0000000600007c10 */ /* 0x000fc6000fffe0ff */
[----:B------:R-:W5:Y:S01]  /*03a0*/  LDG.E R8, desc[UR4][R28.64+0x38] ;  /* 0x000038041c087981 */ /* 0x000f62000c1e1900 */
[----:B------:R-:W-:-:S03]  /*03b0*/  LEA R3, R0, R0, 0x3 ;  /* 0x0000000000037211 */ /* 0x000fc600078e18ff */
[----:B------:R-:W5:Y:S04]  /*03c0*/  LDG.E R13, desc[UR4][R28.64+0x3c] ;  /* 0x00003c041c0d7981 */ /* 0x000f68000c1e1900 */
[----:B------:R-:W5:Y:S01]  /*03d0*/  LDG.E R6, desc[UR4][R28.64+0x40] ;  /* 0x000040041c067981 */ /* 0x000f62000c1e1900 */
[----:B------:R-:W-:-:S03]  /*03e0*/  IMAD.WIDE R40, R3, 0x4, R40 ;  /* 0x0000000403287825 */ /* 0x000fc600078e0228 */
        /* <DEDUP_REMOVED lines=18> */
[----:B------:R0:W5:Y:S01]  /*0510*/  LDG.E R29, desc[UR4][R40.64+0x44] ;  /* 0x00004404281d7981 */ /* 0x000162000c1e1900 */
[----:B------:R-:W-:Y:S01]  /*0520*/  BSSY.RECONVERGENT B0, `(.L_x_19) ;  /* 0x0000031000007945 */ /* 0x000fe20003800200 */
[----:B--2---:R-:W-:-:S04]  /*0530*/  FFMA R22, R47, R47, 9.9999999747524270788e-07 ;  /* 0x358637bd2f167423 */ /* 0x004fc8000000002f */
[----:B---3--:R-:W-:-:S04]  /*0540*/  FFMA R43, R27, R27, R22 ;  /* 0x0000001b1b2b7223 */ /* 0x008fc80000000016 */
[----:B----4-:R-:W-:-:S04]  /*0550*/  FFMA R22, R20, R20, R43 ;  /* 0x0000001414167223 */ /* 0x010fc8000000002b */
[----:B-----5:R-:W-:-:S04]  /*0560*/  FFMA R43, R25, R25, R22 ;  /* 0x00000019192b7223 */ /* 0x020fc80000000016 */
[----:B------:R-:W-:-:S04]  /*0570*/  FFMA R22, R18, R18, R43 ;  /* 0x0000001212167223 */ /* 0x000fc8000000002b */
[----:B------:R-:W-:-:S04]  /*0580*/  FFMA R43, R23, R23, R22 ;  /* 0x00000017172b7223 */ /* 0x000fc80000000016 */
[----:B------:R-:W-:-:S04]  /*0590*/  FFMA R22, R16, R16, R43 ;  /* 0x0000001010167223 */ /* 0x000fc8000000002b */
[----:B------:R-:W-:-:S04]  /*05a0*/  FFMA R43, R21, R21, R22 ;  /* 0x00000015152b7223 */ /* 0x000fc80000000016 */
[----:B------:R-:W-:-:S04]  /*05b0*/  FFMA R22, R14, R14, R43 ;  /* 0x0000000e0e167223 */ /* 0x000fc8000000002b */
[----:B------:R-:W-:-:S04]  /*05c0*/  FFMA R43, R19, R19, R22 ;  /* 0x00000013132b7223 */ /* 0x000fc80000000016 */
[----:B------:R-:W-:-:S04]  /*05d0*/  FFMA R22, R12, R12, R43 ;  /* 0x0000000c0c167223 */ /* 0x000fc8000000002b */
[----:B0-----:R-:W-:-:S04]  /*05e0*/  FFMA R41, R17, R17, R22 ;  /* 0x0000001111297223 */ /* 0x001fc80000000016 */
[----:B------:R-:W-:-:S04]  /*05f0*/  FFMA R22, R10, R10, R41 ;  /* 0x0000000a0a167223 */ /* 0x000fc80000000029 */
        /* <DEDUP_REMOVED lines=23> */
[----:B------:R0:W1:Y:S01]  /*0770*/  MUFU.RSQ R22, R41 ;  /* 0x0000002900167308 */ /* 0x0000620000001400 */
[----:B------:R-:W-:-:S04]  /*0780*/  IADD3 R24, PT, PT, R41, -0xd000000, RZ ;  /* 0xf300000029187810 */ /* 0x000fc80007ffe0ff */
[----:B------:R-:W-:-:S13]  /*0790*/  ISETP.GT.U32.AND P0, PT, R24, 0x727fffff, PT ;  /* 0x727fffff1800780c */ /* 0x000fda0003f04070 */
[----:B01----:R-:W-:Y:S05]  /*07a0*/  @!P0 BRA `(.L_x_20) ;  /* 0x0000000000108947 */ /* 0x003fea0003800000 */
[----:B------:R-:W-:Y:S02]  /*07b0*/  MOV R38, R41 ;  /* 0x0000002900267202 */ /* 0x000fe40000000f00 */
[----:B------:R-:W-:-:S07]  /*07c0*/  MOV R30, 0x7e0 ;  /* 0x000007e0001e7802 */ /* 0x000fce0000000f00 */
[----:B------:R-:W-:Y:S05]  /*07d0*/  CALL.REL.NOINC `($__internal_0_$__cuda_sm20_sqrt_rn_f32_slowpath) ;  /* 0x0000004000f47944 */ /* 0x000fea0003c00000 */
[----:B------:R-:W-:Y:S05]  /*07e0*/  BRA `(.L_x_21) ;  /* 0x0000000000107947 */ /* 0x000fea0003800000 */
.L_x_20:
[----:B------:R-:W-:Y:S01]  /*07f0*/  FMUL.FTZ R38, R41, R22 ;  /* 0x0000001629267220 */ /* 0x000fe20000410000 */
[----:B------:R-:W-:-:S03]  /*0800*/  FMUL.FTZ R22, R22, 0.5 ;  /* 0x3f00000016167820 */ /* 0x000fc60000410000 */
[----:B------:R-:W-:-:S04]  /*0810*/  FFMA R41, -R38, R38, R41 ;  /* 0x0000002626297223 */ /* 0x000fc80000000129 */
[----:B------:R-:W-:-:S07]  /*0820*/  FFMA R38, R41, R22, R38 ;  /* 0x0000001629267223 */ /* 0x000fce0000000026 */
.L_x_21:
[----:B------:R-:W-:Y:S05]  /*0830*/  BSYNC.RECONVERGENT B0 ;  /* 0x0000000000007941 */ /* 0x000fea0003800200 */
.L_x_19:
[----:B------:R-:W0:Y:S01]  /*0840*/  MUFU.RCP R41, R38 ;  /* 0x0000002600297308 */ /* 0x000e220000001000 */
[----:B------:R-:W-:Y:S07]  /*0850*/  BSSY.RECONVERGENT B2, `(.L_x_22) ;  /* 0x000000a000027945 */ /* 0x000fee0003800200 */
[----:B------:R-:W1:Y:S01]  /*0860*/  FCHK P0, R47, R38 ;  /* 0x000000262f007302 */ /* 0x000e620000000000 */
[----:B0-----:R-:W-:-:S04]  /*0870*/  FFMA R22, R41, -R38, 1 ;  /* 0x3f80000029167423 */ /* 0x001fc80000000826 */
[----:B------:R-:W-:-:S04]  /*0880*/  FFMA R22, R41, R22, R41 ;  /* 0x0000001629167223 */ /* 0x000fc80000000029 */
[----:B------:R-:W-:-:S04]  /*0890*/  FFMA R41, R47, R22, RZ ;  /* 0x000000162f297223 */ /* 0x000fc800000000ff */
[----:B------:R-:W-:-:S04]  /*08a0*/  FFMA R24, R41, -R38, R47 ;  /* 0x8000002629187223 */ /* 0x000fc8000000002f */
[----:B------:R-:W-:Y:S01]  /*08b0*/  FFMA R30, R22, R24, R41 ;  /* 0x00000018161e7223 */ /* 0x000fe20000000029 */
[----:B-1----:R-:W-:Y:S06]  /*08c0*/  @!P0 BRA `(.L_x_23) ;  /* 0x0000000000088947 */ /* 0x002fec0003800000 */
[----:B------:R-:W-:-:S07]  /*08d0*/  MOV R40, 0x8f0 ;  /* 0x000008f000287802 */ /* 0x000fce0000000f00 */
[----:B------:R-:W-:Y:S05]  /*08e0*/  CALL.REL.NOINC `($__internal_1_$__cuda_sm3x_div_rn_noftz_f32_slowpath) ;  /* 0x00000044000c7944 */ /* 0x000fea0003c00000 */
.L_x_23:
[----:B------:R-:W-:Y:S05]  /*08f0*/  BSYNC.RECONVERGENT B2 ;  /* 0x0000000000027941 */ /* 0x000fea0003800200 */
.L_x_22:
[----:B------:R-:W0:Y:S01]  /*0900*/  MUFU.RCP R41, R38 ;  /* 0x0000002600297308 */ /* 0x000e220000001000 */
[----:B------:R-:W-:Y:S01]  /*0910*/  BSSY.RECONVERGENT B2, `(.L_x_24) ;  /* 0x000000c000027945 */ /* 0x000fe20003800200 */
[----:B------:R-:W-:-:S06]  /*0920*/  FMNMX.NAN R28, R30, 0.20000000298023223877, PT ;  /* 0x3e4ccccd1e1c7809 */ /* 0x000fcc0003820000 */
[----:B------:R-:W1:Y:S01]  /*0930*/  FCHK P0, R27, R38 ;  /* 0x000000261b007302 */ /* 0x000e620000000000 */
[----:B0-----:R-:W-:-:S04]  /*0940*/  FFMA R22, R41, -R38, 1 ;  /* 0x3f80000029167423 */ /* 0x001fc80000000826 */
[----:B------:R-:W-:-:S04]  /*0950*/  FFMA R43, R41, R22, R41 ;  /* 0x00000016292b7223 */ /* 0x000fc80000000029 */
[----:B------:R-:W-:-:S04]  /*0960*/  FFMA R22, R27, R43, RZ ;  /* 0x0000002b1b167223 */ /* 0x000fc800000000ff */
[----:B------:R-:W-:-:S04]  /*0970*/  FFMA R41, R22, -R38, R27 ;  /* 0x8000002616297223 */ /* 0x000fc8000000001b */
[----:B------:R-:W-:Y:S01]  /*0980*/  FFMA R30, R43, R41, R22 ;  /* 0x000000292b1e7223 */ /* 0x000fe20000000016 */
[----:B-1----:R-:W-:Y:S06]  /*0990*/  @!P0 BRA `(.L_x_25) ;  /* 0x00000000000c8947 */ /* 0x002fec0003800000 */
[----:B------:R-:W-:Y:S02]  /*09a0*/  MOV R47, R27 ;  /* 0x0000001b002f7202 */ /* 0x000fe40000000f00 */
[----:B------:R-:W-:-:S07]  /*09b0*/  MOV R40, 0x9d0 ;  /* 0x000009d000287802 */ /* 0x000fce0000000f00 */
[----:B------:R-:W-:Y:S05]  /*09c0*/  CALL.REL.NOINC `($__internal_1_$__cuda_sm3x_div_rn_noftz_f32_slowpath) ;  /* 0x0000004000d47944 */ /* 0x000fea0003c00000 */
.L_x_25:
[----:B------:R-:W-:Y:S05]  /*09d0*/  BSYNC.RECONVERGENT B2 ;  /* 0x0000000000027941 */ /* 0x000fea0003800200 */
.L_x_24:
[----:B------:R-:W0:Y:S01]  /*09e0*/  MUFU.RCP R27, R38 ;  /* 0x00000026001b7308 */ /* 0x000e220000001000 */
[----:B------:R-:W-:Y:S07]  /*09f0*/  BSSY.RECONVERGENT B2, `(.L_x_26) ;  /* 0x000000c000027945 */ /* 0x000fee0003800200 */
[----:B------:R-:W1:Y:S01]  /*0a00*/  FCHK P0, R20, R38 ;  /* 0x0000002614007302 */ /* 0x000e620000000000 */
[----:B0-----:R-:W-:-:S04]  /*0a10*/  FFMA R22, R27, -R38, 1 ;  /* 0x3f8000001b167423 */ /* 0x001fc80000000826 */
[----:B------:R-:W-:Y:S01]  /*0a20*/  FFMA R24, R27, R22, R27 ;  /* 0x000000161b187223 */ /* 0x000fe2000000001b */
[----:B------:R-:W-:-:S03]  /*0a30*/  FMNMX.NAN R27, R30, 0.20000000298023223877, PT ;  /* 0x3e4ccccd1e1b7809 */ /* 0x000fc60003820000 */
[----:B------:R-:W-:-:S04]  /*0a40*/  FFMA R41, R20, R24, RZ ;  /* 0x0000001814297223 */ /* 0x000fc800000000ff */
[----:B------:R-:W-:-:S04]  /*0a50*/  FFMA R22, R41, -R38, R20 ;  /* 0x8000002629167223 */ /* 0x000fc80000000014 */
[----:B------:R-:W-:Y:S01]  /*0a60*/  FFMA R30, R24, R22, R41 ;  /* 0x00000016181e7223 */ /* 0x000fe20000000029 */
[----:B-1----:R-:W-:Y:S06]  /*0a70*/  @!P0 BRA `(.L_x_27) ;  /* 0x00000000000c8947 */ /* 0x002fec0003800000 */
[----:B------:R-:W-:Y:S02]  /*0a80*/  MOV R47, R20 ;  /* 0x00000014002f7202 */ /* 0x000fe40000000f00 */
[----:B------:R-:W-:-:S07]  /*0a90*/  MOV R40, 0xab0 ;  /* 0x00000ab000287802 */ /* 0x000fce0000000f00 */
[----:B------:R-:W-:Y:S05]  /*0aa0*/  CALL.REL.NOINC `($__internal_1_$__cuda_sm3x_div_rn_noftz_f32_slowpath) ;  /* 0x00000040009c7944 */ /* 0x000fea0003c00000 */
.L_x_27:
[----:B------:R-:W-:Y:S05]  /*0ab0*/  BSYNC.RECONVERGENT B2 ;  /* 0x0000000000027941 */ /* 0x000fea0003800200 */
.L_x_26:
        /* <DEDUP_REMOVED lines=13> */
.L_x_29:
[----:B------:R-:W-:Y:S05]  /*0b90*/  BSYNC.RECONVERGENT B2 ;  /* 0x0000000000027941 */ /* 0x000fea0003800200 */
.L_x_28:
        /* <DEDUP_REMOVED lines=13> */
.L_x_31:
[----:B------:R-:W-:Y:S05]  /*0c70*/  BSYNC.RECONVERGENT B2 ;  /* 0x0000000000027941 */ /* 0x000fea0003800200 */
.L_x_30:
        /* <DEDUP_REMOVED lines=13> */
.L_x_33:
[----:B------:R-:W-:Y:S05]  /*0d50*/  BSYNC.RECONVERGENT B2 ;  /* 0x0000000000027941 */ /* 0x000fea0003800200 */
.L_x_32:
        /* <DEDUP_REMOVED lines=13> */
.L_x_35:
[----:B------:R-:W-:Y:S05]  /*0e30*/  BSYNC.RECONVERGENT B2 ;  /* 0x0000000000027941 */ /* 0x000fea0003800200 */
.L_x_34:
        /* <DEDUP_REMOVED lines=13> */
.L_x_37:
[----:B------:R-:W-:Y:S05]  /*0f10*/  BSYNC.RECONVERGENT B2 ;  /* 0x0000000000027941 */ /* 0x000fea0003800200 */
.L_x_36:
        /* <DEDUP_REMOVED lines=13> */
.L_x_39:
[----:B------:R-:W-:Y:S05]  /*0ff0*/  BSYNC.RECONVERGENT B2 ;  /* 0x0000000000027941 */ /* 0x000fea0003800200 */
.L_x_38:
        /* <DEDUP_REMOVED lines=13> */
.L_x_41:
[----:B------:R-:W-:Y:S05]  /*10d0*/  BSYNC.RECONVERGENT B2 ;  /* 0x0000000000027941 */ /* 0x000fea0003800200 */
.L_x_40:
        /* <DEDUP_REMOVED lines=13> */
.L_x_43:
[----:B------:R-:W-:Y:S05]  /*11b0*/  BSYNC.RECONVERGENT B2 ;  /* 0x0000000000027941 */ /* 0x000fea0003800200 */
.L_x_42:
        /* <DEDUP_REMOVED lines=13> */
.L_x_45:
[----:B------:R-:W-:Y:S05]  /*1290*/  BSYNC.RECONVERGENT B2 ;  /* 0x0000000000027941 */ /* 0x000fea0003800200 */
.L_x_44:
        /* <DEDUP_REMOVED lines=13> */
.L_x_47:
[----:B------:R-:W-:Y:S05]  /*1370*/  BSYNC.RECONVERGENT B2 ;  /* 0x0000000000027941 */ /* 0x000fea0003800200 */
.L_x_46:
        /* <DEDUP_REMOVED lines=13> */
.L_x_49:
[----:B------:R-:W-:Y:S05]  /*1450*/  BSYNC.RECONVERGENT B2 ;  /* 0x0000000000027941 */ /* 0x000fea0003800200 */
.L_x_48:
        /* <DEDUP_REMOVED lines=13> */
.L_x_51:
[----:B------:R-:W-:Y:S05]  /*1530*/  BSYNC.RECONVERGENT B2 ;  /* 0x0000000000027941 */ /* 0x000fea0003800200 */
.L_x_50:
        /* <DEDUP_REMOVED lines=13> */
.L_x_53:
[----:B------:R-:W-:Y:S05]  /*1610*/  BSYNC.RECONVERGENT B2 ;  /* 0x0000000000027941 */ /* 0x000fea0003800200 */
.L_x_52:
        /* <DEDUP_REMOVED lines=13> */
.L_x_55:
[----:B------:R-:W-:Y:S05]  /*16f0*/  BSYNC.RECONVERGENT B2 ;  /* 0x0000000000027941 */ /* 0x000fea0003800200 */
.L_x_54:
        /* <DEDUP_REMOVED lines=13> */
.L_x_57:
[----:B------:R-:W-:Y:S05]  /*17d0*/  BSYNC.RECONVERGENT B2 ;  /* 0x0000000000027941 */ /* 0x000fea0003800200 */
.L_x_56:
        /* <DEDUP_REMOVED lines=13> */
.L_x_59:
[----:B------:R-:W-:Y:S05]  /*18b0*/  BSYNC.RECONVERGENT B2 ;  /* 0x0000000000027941 */ /* 0x000fea0003800200 */
.L_x_58:
        /* <DEDUP_REMOVED lines=13> */
.L_x_61:
[----:B------:R-:W-:Y:S05]  /*1990*/  BSYNC.RECONVERGENT B2 ;  /* 0x0000000000027941 */ /* 0x000fea0003800200 */
.L_x_60:
        /* <DEDUP_REMOVED lines=13> */
.L_x_63:
[----:B------:R-:W-:Y:S05]  /*1a70*/  BSYNC.RECONVERGENT B2 ;  /* 0x0000000000027941 */ /* 0x000fea0003800200 */
.L_x_62:
        /* <DEDUP_REMOVED lines=13> */
.L_x_65:
[----:B------:R-:W-:Y:S05]  /*1b50*/  BSYNC.RECONVERGENT B2 ;  /* 0x0000000000027941 */ /* 0x000fea0003800200 */
.L_x_64:
        /* <DEDUP_REMOVED lines=13> */
.L_x_67:
[----:B------:R-:W-:Y:S05]  /*1c30*/  BSYNC.RECONVERGENT B2 ;  /* 0x0000000000027941 */ /* 0x000fea0003800200 */
.L_x_66:
        /* <DEDUP_REMOVED lines=13> */
.L_x_69:
[----:B------:R-:W-:Y:S05]  /*1d10*/  BSYNC.RECONVERGENT B2 ;  /* 0x0000000000027941 */ /* 0x000fea0003800200 */
.L_x_68:
        /* <DEDUP_REMOVED lines=13> */
.L_x_71:
[----:B------:R-:W-:Y:S05]  /*1df0*/  BSYNC.RECONVERGENT B2 ;  /* 0x0000000000027941 */ /* 0x000fea0003800200 */
.L_x_70:
        /* <DEDUP_REMOVED lines=13> */
.L_x_73:
[----:B------:R-:W-:Y:S05]  /*1ed0*/  BSYNC.RECONVERGENT B2 ;  /* 0x0000000000027941 */ /* 0x000fea0003800200 */
.L_x_72:
        /* <DEDUP_REMOVED lines=13> */
.L_x_75:
[----:B------:R-:W-:Y:S05]  /*1fb0*/  BSYNC.RECONVERGENT B2 ;  /* 0x0000000000027941 */ /* 0x000fea0003800200 */
.L_x_74:
        /* <DEDUP_REMOVED lines=13> */
.L_x_77:
[----:B------:R-:W-:Y:S05]  /*2090*/  BSYNC.RECONVERGENT B2 ;  /* 0x0000000000027941 */ /* 0x000fea0003800200 */
.L_x_76:
        /* <DEDUP_REMOVED lines=13> */
.L_x_79:
[----:B------:R-:W-:Y:S05]  /*2170*/  BSYNC.RECONVERGENT B2 ;  /* 0x0000000000027941 */ /* 0x000fea0003800200 */
.L_x_78:
        /* <DEDUP_REMOVED lines=13> */
.L_x_81:
[----:B------:R-:W-:Y:S05]  /*2250*/  BSYNC.RECONVERGENT B2 ;  /* 0x0000000000027941 */ /* 0x000fea0003800200 */
.L_x_80:
        /* <DEDUP_REMOVED lines=13> */
.L_x_83:
[----:B------:R-:W-:Y:S05]  /*2330*/  BSYNC.RECONVERGENT B2 ;  /* 0x0000000000027941 */ /* 0x000fea0003800200 */
.L_x_82:
        /* <DEDUP_REMOVED lines=13> */
.L_x_85:
[----:B------:R-:W-:Y:S05]  /*2410*/  BSYNC.RECONVERGENT B2 ;  /* 0x0000000000027941 */ /* 0x000fea0003800200 */
.L_x_84:
        /* <DEDUP_REMOVED lines=13> */
.L_x_87:
[----:B------:R-:W-:Y:S05]  /*24f0*/  BSYNC.RECONVERGENT B2 ;  /* 0x0000000000027941 */ /* 0x000fea0003800200 */
.L_x_86:
        /* <DEDUP_REMOVED lines=13> */
.L_x_89:
[----:B------:R-:W-:Y:S05]  /*25d0*/  BSYNC.RECONVERGENT B2 ;  /* 0x0000000000027941 */ /* 0x000fea0003800200 */
.L_x_88:
        /* <DEDUP_REMOVED lines=13> */
.L_x_91:
[----:B------:R-:W-:Y:S05]  /*26b0*/  BSYNC.RECONVERGENT B2 ;  /* 0x0000000000027941 */ /* 0x000fea0003800200 */
.L_x_90:
        /* <DEDUP_REMOVED lines=13> */
.L_x_93:
[----:B------:R-:W-:Y:S05]  /*2790*/  BSYNC.RECONVERGENT B2 ;  /* 0x0000000000027941 */ /* 0x000fea0003800200 */
.L_x_92:
[----:B------:R-:W-:Y:S01]  /*27a0*/  FFMA R38, R28, R28, 9.9999999747524270788e-07 ;  /* 0x358637bd1c267423 */ /* 0x000fe2000000001c */
[----:B------:R-:W-:Y:S03]  /*27b0*/  BSSY.RECONVERGENT B0, `(.L_x_94) ;  /* 0x0000031000007945 */ /* 0x000fe60003800200 */
        /* <DEDUP_REMOVED lines=31> */
[----:B------:R-:W-:Y:S01]  /*29b0*/  FFMA R38, R36, R36, R29 ;  /* 0x0000002424267223 */ /* 0x000fe2000000001d */
[----:B------:R-:W-:-:S03]  /*29c0*/  FMNMX.NAN R29, R30, 0.20000000298023223877, PT ;  /* 0x3e4ccccd1e1d7809 */ /* 0x000fc60003820000 */
        /* <DEDUP_REMOVED lines=11> */
.L_x_95:
[----:B------:R-:W-:Y:S01]  /*2a80*/  FMUL.FTZ R38, R41, R30 ;  /* 0x0000001e29267220 */ /* 0x000fe20000410000 */
[----:B------:R-:W-:-:S03]  /*2a90*/  FMUL.FTZ R30, R30, 0.5 ;  /* 0x3f0000001e1e7820 */ /* 0x000fc60000410000 */
[----:B------:R-:W-:-:S04]  /*2aa0*/  FFMA R41, -R38, R38, R41 ;  /* 0x0000002626297223 */ /* 0x000fc80000000129 */
[----:B------:R-:W-:-:S07]  /*2ab0*/  FFMA R38, R41, R30, R38 ;  /* 0x0000001e29267223 */ /* 0x000fce0000000026 */
.L_x_96:
[----:B------:R-:W-:Y:S05]  /*2ac0*/  BSYNC.RECONVERGENT B0 ;  /* 0x0000000000007941 */ /* 0x000fea0003800200 */
.L_x_94:
[----:B------:R-:W0:Y:S01]  /*2ad0*/  MUFU.RCP R41, R38 ;  /* 0x0000002600297308 */ /* 0x000e220000001000 */
[----:B------:R-:W-:Y:S01]  /*2ae0*/  BSSY.RECONVERGENT B2, `(.L_x_97) ;  /* 0x000000c000027945 */ /* 0x000fe20003800200 */
[----:B------:R-:W-:-:S06]  /*2af0*/  IMAD R39, R39, 0x24, RZ ;  /* 0x0000002427277824 */ /* 0x000fcc00078e02ff */
        /* <DEDUP_REMOVED lines=10> */
.L_x_98:
[----:B------:R-:W-:Y:S05]  /*2ba0*/  BSYNC.RECONVERGENT B2 ;  /* 0x0000000000027941 */ /* 0x000fea0003800200 */
.L_x_97:
[----:B------:R-:W0:Y:S01]  /*2bb0*/  LDC.64 R50, c[0x0][0x388] ;  /* 0x0000e200ff327b82 */ /* 0x000e220000000a00 */
[----:B------:R-:W1:Y:S01]  /*2bc0*/  MUFU.RCP R41, R38 ;  /* 0x0000002600297308 */ /* 0x000e620000001000 */
[----:B------:R-:W-:Y:S07]  /*2bd0*/  BSSY.RECONVERGENT B2, `(.L_x_99) ;  /* 0x000000e000027945 */ /* 0x000fee0003800200 */
[----:B------:R-:W2:Y:S01]  /*2be0*/  FCHK P0, R27, R38 ;  /* 0x000000261b007302 */ /* 0x000ea20000000000 */
[----:B-1----:R-:W-:-:S04]  /*2bf0*/  FFMA R28, R41, -R38, 1 ;  /* 0x3f800000291c7423 */ /* 0x002fc80000000826 */
[----:B------:R-:W-:Y:S01]  /*2c00*/  FFMA R41, R41, R28, R41 ;  /* 0x0000001c29297223 */ /* 0x000fe20000000029 */
[----:B0-----:R-:W-:-:S04]  /*2c10*/  IMAD.WIDE R50, R39, 0x4, R50 ;  /* 0x0000000427327825 */ /* 0x001fc800078e0232 */
[----:B------:R-:W-:Y:S01]  /*2c20*/  FFMA R28, R27, R41, RZ ;  /* 0x000000291b1c7223 */ /* 0x000fe200000000ff */
[----:B------:R0:W-:Y:S03]  /*2c30*/  STG.E desc[UR4][R50.64], R30 ;  /* 0x0000001e32007986 */ /* 0x0001e6000c101904 */
[----:B------:R-:W-:-:S04]  /*2c40*/  FFMA R39, R28, -R38, R27 ;  /* 0x800000261c277223 */ /* 0x000fc8000000001b */
[----:B------:R-:W-:Y:S01]  /*2c50*/  FFMA R39, R41, R39, R28 ;  /* 0x0000002729277223 */ /* 0x000fe2000000001c */
[----:B--2---:R-:W-:Y:S06]  /*2c60*/  @!P0 BRA `(.L_x_100) ;  /* 0x0000000000108947 */ /* 0x004fec0003800000 */
[----:B------:R-:W-:Y:S02]  /*2c70*/  MOV R47, R27 ;  /* 0x0000001b002f7202 */ /* 0x000fe40000000f00 */
[----:B------:R-:W-:-:S07]  /*2c80*/  MOV R40, 0x2ca0 ;  /* 0x00002ca000287802 */ /* 0x000fce0000000f00 */
[----:B0-----:R-:W-:Y:S05]  /*2c90*/  CALL.REL.NOINC `($__internal_1_$__cuda_sm3x_div_rn_noftz_f32_slowpath) ;  /* 0x0000002000207944 */ /* 0x001fea0003c00000 */
[----:B------:R-:W-:-:S07]  /*2ca0*/  MOV R39, R30 ;  /* 0x0000001e00277202 */ /* 0x000fce0000000f00 */
.L_x_100:
[----:B------:R-:W-:Y:S05]  /*2cb0*/  BSYNC.RECONVERGENT B2 ;  /* 0x0000000000027941 */ /* 0x000fea0003800200 */
.L_x_99:
[----:B------:R-:W1:Y:S01]  /*2cc0*/  MUFU.RCP R27, R38 ;  /* 0x00000026001b7308 */ /* 0x000e620000001000 */
[----:B------:R2:W-:Y:S01]  /*2cd0*/  STG.E desc[UR4][R50.64+0x4], R39 ;  /* 0x0000042732007986 */ /* 0x0005e2000c101904 */
[----:B------:R-:W-:Y:S06]  /*2ce0*/  BSSY.RECONVERGENT B2, `(.L_x_101) ;  /* 0x000000b000027945 */ /* 0x000fec0003800200 */
[----:B------:R-:W3:Y:S01]  /*2cf0*/  FCHK P0, R26, R38 ;  /* 0x000000261a007302 */ /* 0x000ee20000000000 */
[----:B-1----:R-:W-:-:S04]  /*2d00*/  FFMA R28, R27, -R38, 1 ;  /* 0x3f8000001b1c7423 */ /* 0x002fc80000000826 */
[----:B0-----:R-:W-:-:S04]  /*2d10*/  FFMA R30, R27, R28, R27 ;  /* 0x0000001c1b1e7223 */ /* 0x001fc8000000001b */
[----:B------:R-:W-:-:S04]  /*2d20*/  FFMA R27, R26, R30, RZ ;  /* 0x0000001e1a1b7223 */ /* 0x000fc800000000ff */
[----:B------:R-:W-:-:S04]  /*2d30*/  FFMA R28, R27, -R38, R26 ;  /* 0x800000261b1c7223 */ /* 0x000fc8000000001a */
[----:B------:R-:W-:Y:S01]  /*2d40*/  FFMA R30, R30, R28, R27 ;  /* 0x0000001c1e1e7223 */ /* 0x000fe2000000001b */
[----:B--23--:R-:W-:Y:S06]  /*2d50*/  @!P0 BRA `(.L_x_102) ;  /* 0x00000000000c8947 */ /* 0x00cfec0003800000 */
[----:B------:R-:W-:Y:S02]  /*2d60*/  MOV R47, R26 ;  /* 0x0000001a002f7202 */ /* 0x000fe40000000f00 */
[----:B------:R-:W-:-:S07]  /*2d70*/  MOV R40, 0x2d90 ;  /* 0x00002d9000287802 */ /* 0x000fce0000000f00 */
[----:B------:R-:W-:Y:S05]  /*2d80*/  CALL.REL.NOINC `($__internal_1_$__cuda_sm3x_div_rn_noftz_f32_slowpath) ;  /* 0x0000001c00e47944 */ /* 0x000fea0003c00000 */
.L_x_102:
[----:B------:R-:W-:Y:S05]  /*2d90*/  BSYNC.RECONVERGENT B2 ;  /* 0x0000000000027941 */ /* 0x000fea0003800200 */
.L_x_101:
[----:B------:R-:W0:Y:S01]  /*2da0*/  MUFU.RCP R27, R38 ;  /* 0x00000026001b7308 */ /* 0x000e220000001000 */
[----:B------:R1:W-:Y:S01]  /*2db0*/  STG.E desc[UR4][R50.64+0x8], R30 ;  /* 0x0000081e32007986 */ /* 0x0003e2000c101904 */
[----:B------:R-:W-:Y:S06]  /*2dc0*/  BSSY.RECONVERGENT B2, `(.L_x_103) ;  /* 0x000000c000027945 */ /* 0x000fec0003800200 */
[----:B------:R-:W2:Y:S01]  /*2dd0*/  FCHK P0, R25, R38 ;  /* 0x0000002619007302 */ /* 0x000ea20000000000 */
[----:B0-----:R-:W-:-:S04]  /*2de0*/  FFMA R26, R27, -R38, 1 ;  /* 0x3f8000001b1a7423 */ /* 0x001fc80000000826 */
[----:B------:R-:W-:-:S04]  /*2df0*/  FFMA R39, R27, R26, R27 ;  /* 0x0000001a1b277223 */ /* 0x000fc8000000001b */
[----:B------:R-:W-:-:S04]  /*2e00*/  FFMA R26, R25, R39, RZ ;  /* 0x00000027191a7223 */ /* 0x000fc800000000ff */
[----:B------:R-:W-:-:S04]  /*2e10*/  FFMA R27, R26, -R38, R25 ;  /* 0x800000261a1b7223 */ /* 0x000fc80000000019 */
[----:B------:R-:W-:Y:S01]  /*2e20*/  FFMA R27, R39, R27, R26 ;  /* 0x0000001b271b7223 */ /* 0x000fe2000000001a */
[----:B-12---:R-:W-:Y:S06]  /*2e30*/  @!P0 BRA `(.L_x_104) ;  /* 0x0000000000108947 */ /* 0x006fec0003800000 */
[----:B------:R-:W-:Y:S02]  /*2e40*/  MOV R47, R25 ;  /* 0x00000019002f7202 */ /* 0x000fe40000000f00 */
[----:B------:R-:W-:-:S07]  /*2e50*/  MOV R40, 0x2e70 ;  /* 0x00002e7000287802 */ /* 0x000fce0000000f00 */
[----:B------:R-:W-:Y:S05]  /*2e60*/  CALL.REL.NOINC `($__internal_1_$__cuda_sm3x_div_rn_noftz_f32_slowpath) ;  /* 0x0000001c00ac7944 */ /* 0x000fea0003c00000 */
[----:B------:R-:W-:-:S07]  /*2e70*/  MOV R27, R30 ;  /* 0x0000001e001b7202 */ /* 0x000fce0000000f00 */
.L_x_104:
[----:B------:R-:W-:Y:S05]  /*2e80*/  BSYNC.RECONVERGENT B2 ;  /* 0x0000000000027941 */ /* 0x000fea0003800200 */
.L_x_103:
        /* <DEDUP_REMOVED lines=13> */
.L_x_106:
[----:B------:R-:W-:Y:S05]  /*2f60*/  BSYNC.RECONVERGENT B2 ;  /* 0x0000000000027941 */ /* 0x000fea0003800200 */
.L_x_105:
        /* <DEDUP_REMOVED lines=14> */
.L_x_108:
[----:B------:R-:W-:Y:S05]  /*3050*/  BSYNC.RECONVERGENT B2 ;  /* 0x0000000000027941 */ /* 0x000fea0003800200 */
.L_x_107:
        /* <DEDUP_REMOVED lines=13> */
.L_x_110:
[----:B------:R-:W-:Y:S05]  /*3130*/  BSYNC.RECONVERGENT B2 ;  /* 0x0000000000027941 */ /* 0x000fea0003800200 */
.L_x_109:
        /* <DEDUP_REMOVED lines=14> */
.L_x_112:
[----:B------:R-:W-:Y:S05]  /*3220*/  BSYNC.RECONVERGENT B2 ;  /* 0x0000000000027941 */ /* 0x000fea0003800200 */
.L_x_111:
        /* <DEDUP_REMOVED lines=13> */
.L_x_114:
[----:B------:R-:W-:Y:S05]  /*3300*/  BSYNC.RECONVERGENT B2 ;  /* 0x0000000000027941 */ /* 0x000fea0003800200 */
.L_x_113:
        /* <DEDUP_REMOVED lines=14> */
.L_x_116:
[----:B------:R-:W-:Y:S05]  /*33f0*/  BSYNC.RECONVERGENT B2 ;  /* 0x0000000000027941 */ /* 0x000fea0003800200 */
.L_x_115:
        /* <DEDUP_REMOVED lines=13> */
.L_x_118:
[----:B------:R-:W-:Y:S05]  /*34d0*/  BSYNC.RECONVERGENT B2 ;  /* 0x0000000000027941 */ /* 0x000fea0003800200 */
.L_x_117:
        /* <DEDUP_REMOVED lines=14> */
.L_x_120:
[----:B------:R-:W-:Y:S05]  /*35c0*/  BSYNC.RECONVERGENT B2 ;  /* 0x0000000000027941 */ /* 0x000fea0003800200 */
.L_x_119:
        /* <DEDUP_REMOVED lines=13> */
.L_x_122:
[----:B------:R-:W-:Y:S05]  /*36a0*/  BSYNC.RECONVERGENT B2 ;  /* 0x0000000000027941 */ /* 0x000fea0003800200 */
.L_x_121:
        /* <DEDUP_REMOVED lines=14> */
.L_x_124:
[----:B------:R-:W-:Y:S05]  /*3790*/  BSYNC.RECONVERGENT B2 ;  /* 0x0000000000027941 */ /* 0x000fea0003800200 */
.L_x_123:
        /* <DEDUP_REMOVED lines=13> */
.L_x_126:
[----:B------:R-:W-:Y:S05]  /*3870*/  BSYNC.RECONVERGENT B2 ;  /* 0x0000000000027941 */ /* 0x000fea0003800200 */
.L_x_125:
        /* <DEDUP_REMOVED lines=14> */
.L_x_128:
[----:B------:R-:W-:Y:S05]  /*3960*/  BSYNC.RECONVERGENT B2 ;  /* 0x0000000000027941 */ /* 0x000fea0003800200 */
.L_x_127:
        /* <DEDUP_REMOVED lines=13> */
.L_x_130:
[----:B------:R-:W-:Y:S05]  /*3a40*/  BSYNC.RECONVERGENT B2 ;  /* 0x0000000000027941 */ /* 0x000fea0003800200 */
.L_x_129:
        /* <DEDUP_REMOVED lines=14> */
.L_x_132:
[----:B------:R-:W-:Y:S05]  /*3b30*/  BSYNC.RECONVERGENT B2 ;  /* 0x0000000000027941 */ /* 0x000fea0003800200 */
.L_x_131:
        /* <DEDUP_REMOVED lines=13> */
.L_x_134:
[----:B------:R-:W-:Y:S05]  /*3c10*/  BSYNC.RECONVERGENT B2 ;  /* 0x0000000000027941 */ /* 0x000fea0003800200 */
.L_x_133:
        /* <DEDUP_REMOVED lines=14> */
.L_x_136:
[----:B------:R-:W-:Y:S05]  /*3d00*/  BSYNC.RECONVERGENT B2 ;  /* 0x0000000000027941 */ /* 0x000fea0003800200 */
.L_x_135:
        /* <DEDUP_REMOVED lines=13> */
.L_x_138:
[----:B------:R-:W-:Y:S05]  /*3de0*/  BSYNC.RECONVERGENT B2 ;  /* 0x0000000000027941 */ /* 0x000fea0003800200 */
.L_x_137:
        /* <DEDUP_REMOVED lines=14> */
.L_x_140:
[----:B------:R-:W-:Y:S05]  /*3ed0*/  BSYNC.RECONVERGENT B2 ;  /* 0x0000000000027941 */ /* 0x000fea0003800200 */
.L_x_139:
        /* <DEDUP_REMOVED lines=13> */
.L_x_142:
[----:B------:R-:W-:Y:S05]  /*3fb0*/  BSYNC.RECONVERGENT B2 ;  /* 0x0000000000027941 */ /* 0x000fea0003800200 */
.L_x_141:
        /* <DEDUP_REMOVED lines=14> */
.L_x_144:
[----:B------:R-:W-:Y:S05]  /*40a0*/  BSYNC.RECONVERGENT B2 ;  /* 0x0000000000027941 */ /* 0x000fea0003800200 */
.L_x_143:
        /* <DEDUP_REMOVED lines=13> */
.L_x_146:
[----:B------:R-:W-:Y:S05]  /*4180*/  BSYNC.RECONVERGENT B2 ;  /* 0x0000000000027941 */ /* 0x000fea0003800200 */
.L_x_145:
        /* <DEDUP_REMOVED lines=14> */
.L_x_148:
[----:B------:R-:W-:Y:S05]  /*4270*/  BSYNC.RECONVERGENT B2 ;  /* 0x0000000000027941 */ /* 0x000fea0003800200 */
.L_x_147:
        /* <DEDUP_REMOVED lines=13> */
.L_x_150:
[----:B------:R-:W-:Y:S05]  /*4350*/  BSYNC.RECONVERGENT B2 ;  /* 0x0000000000027941 */ /* 0x000fea0003800200 */
.L_x_149:
        /* <DEDUP_REMOVED lines=14> */
.L_x_152:
[----:B------:R-:W-:Y:S05]  /*4440*/  BSYNC.RECONVERGENT B2 ;  /* 0x0000000000027941 */ /* 0x000fea0003800200 */
.L_x_151:
        /* <DEDUP_REMOVED lines=13> */
.L_x_154:
[----:B------:R-:W-:Y:S05]  /*4520*/  BSYNC.RECONVERGENT B2 ;  /* 0x0000000000027941 */ /* 0x000fea0003800200 */
.L_x_153:
        /* <DEDUP_REMOVED lines=14> */
.L_x_156:
[----:B------:R-:W-:Y:S05]  /*4610*/  BSYNC.RECONVERGENT B2 ;  /* 0x0000000000027941 */ /* 0x000fea0003800200 */
.L_x_155:
        /* <DEDUP_REMOVED lines=13> */
.L_x_158:
[----:B------:R-:W-:Y:S05]  /*46f0*/  BSYNC.RECONVERGENT B2 ;  /* 0x0000000000027941 */ /* 0x000fea0003800200 */
.L_x_157:
        /* <DEDUP_REMOVED lines=14> */
.L_x_160:
[----:B------:R-:W-:Y:S05]  /*47e0*/  BSYNC.RECONVERGENT B2 ;  /* 0x0000000000027941 */ /* 0x000fea0003800200 */
.L_x_159:
        /* <DEDUP_REMOVED lines=13> */
.L_x_162:
[----:B------:R-:W-:Y:S05]  /*48c0*/  BSYNC.RECONVERGENT B2 ;  /* 0x0000000000027941 */ /* 0x000fea0003800200 */
.L_x_161:
        /* <DEDUP_REMOVED lines=14> */
.L_x_164:
[----:B------:R-:W-:Y:S05]  /*49b0*/  BSYNC.RECONVERGENT B2 ;  /* 0x0000000000027941 */ /* 0x000fea0003800200 */
.L_x_163:
        /* <DEDUP_REMOVED lines=13> */
.L_x_166:
[----:B------:R-:W-:Y:S05]  /*4a90*/  BSYNC.RECONVERGENT B2 ;  /* 0x0000000000027941 */ /* 0x000fea0003800200 */
.L_x_165:
        /* <DEDUP_REMOVED lines=14> */
.L_x_168:
[----:B------:R-:W-:Y:S05]  /*4b80*/  BSYNC.RECONVERGENT B2 ;  /* 0x0000000000027941 */ /* 0x000fea0003800200 */
.L_x_167:
[----:B------:R-:W-:Y:S01]  /*4b90*/  STG.E desc[UR4][R50.64+0x8c], R3 ;  /* 0x00008c0332007986 */ /* 0x000fe2000c101904 */
[----:B------:R-:W-:Y:S05]  /*4ba0*/  EXIT ;  /* 0x000000000000794d */ /* 0x000fea0003800000 */
        .weak           $__internal_0_$__cuda_sm20_sqrt_rn_f32_slowpath
        .type           $__internal_0_$__cuda_sm20_sqrt_rn_f32_slowpath,@function
        .size           $__internal_0_$__cuda_sm20_sqrt_rn_f32_slowpath,($__internal_1_$__cuda_sm3x_div_rn_noftz_f32_slowpath - $__internal_0_$__cuda_sm20_sqrt_rn_f32_slowpath)
$__internal_0_$__cuda_sm20_sqrt_rn_f32_slowpath:
[----:B------:R-:W-:-:S13]  /*4bb0*/  LOP3.LUT P0, RZ, R38, 0x7fffffff, RZ, 0xc0, !PT ;  /* 0x7fffffff26ff7812 */ /* 0x000fda000780c0ff */
[----:B------:R-:W-:Y:S01]  /*4bc0*/  @!P0 MOV R44, R38 ;  /* 0x00000026002c8202 */ /* 0x000fe20000000f00 */
[----:B------:R-:W-:Y:S06]  /*4bd0*/  @!P0 BRA `(.L_x_169) ;  /* 0x0000000000408947 */ /* 0x000fec0003800000 */
[----:B------:R-:W-:-:S13]  /*4be0*/  FSETP.GEU.FTZ.AND P0, PT, R38, RZ, PT ;  /* 0x000000ff2600720b */ /* 0x000fda0003f1e000 */
[----:B------:R-:W-:Y:S01]  /*4bf0*/  @!P0 MOV R44, 0x7fffffff ;  /* 0x7fffffff002c8802 */ /* 0x000fe20000000f00 */
[----:B------:R-:W-:Y:S06]  /*4c00*/  @!P0 BRA `(.L_x_169) ;  /* 0x0000000000348947 */ /* 0x000fec0003800000 */
[----:B------:R-:W-:-:S13]  /*4c10*/  FSETP.GTU.FTZ.AND P0, PT, |R38|, +INF , PT ;  /* 0x7f8000002600780b */ /* 0x000fda0003f1c200 */
[----:B------:R-:W-:Y:S01]  /*4c20*/  @P0 FADD.FTZ R44, R38, 1 ;  /* 0x3f800000262c0421 */ /* 0x000fe20000010000 */
[----:B------:R-:W-:Y:S06]  /*4c30*/  @P0 BRA `(.L_x_169) ;  /* 0x0000000000280947 */ /* 0x000fec0003800000 */
[----:B------:R-:W-:-:S13]  /*4c40*/  FSETP.NEU.FTZ.AND P0, PT, |R38|, +INF , PT ;  /* 0x7f8000002600780b */ /* 0x000fda0003f1d200 */
[----:B------:R-:W-:Y:S01]  /*4c50*/  @P0 FFMA R43, R38, 1.84467440737095516160e+19, RZ ;  /* 0x5f800000262b0823 */ /* 0x000fe200000000ff */
[----:B------:R-:W-:-:S03]  /*4c60*/  @!P0 MOV R44, R38 ;  /* 0x00000026002c8202 */ /* 0x000fc60000000f00 */
[----:B------:R-:W0:Y:S02]  /*4c70*/  @P0 MUFU.RSQ R40, R43 ;  /* 0x0000002b00280308 */ /* 0x000e240000001400 */
[----:B0-----:R-:W-:Y:S01]  /*4c80*/  @P0 FMUL.FTZ R42, R43, R40 ;  /* 0x000000282b2a0220 */ /* 0x001fe20000410000 */
[----:B------:R-:W-:-:S03]  /*4c90*/  @P0 FMUL.FTZ R40, R40, 0.5 ;  /* 0x3f00000028280820 */ /* 0x000fc60000410000 */
[----:B------:R-:W-:-:S04]  /*4ca0*/  @P0 FADD.FTZ R41, -R42, -RZ ;  /* 0x800000ff2a290221 */ /* 0x000fc80000010100 */
[----:B------:R-:W-:-:S04]  /*4cb0*/  @P0 FFMA R41, R42, R41, R43 ;  /* 0x000000292a290223 */ /* 0x000fc8000000002b */
[----:B------:R-:W-:-:S04]  /*4cc0*/  @P0 FFMA R40, R41, R40, R42 ;  /* 0x0000002829280223 */ /* 0x000fc8000000002a */
[----:B------:R-:W-:-:S07]  /*4cd0*/  @P0 FMUL.FTZ R44, R40, 2.3283064365386962891e-10 ;  /* 0x2f800000282c0820 */ /* 0x000fce0000410000 */
.L_x_169:
[----:B------:R-:W-:Y:S01]  /*4ce0*/  HFMA2 R41, -RZ, RZ, 0, 0 ;  /* 0x00000000ff297431 */ /* 0x000fe200000001ff */
[----:B------:R-:W-:Y:S02]  /*4cf0*/  MOV R40, R30 ;  /* 0x0000001e00287202 */ /* 0x000fe40000000f00 */
[----:B------:R-:W-:Y:S02]  /*4d00*/  MOV R38, R44 ;  /* 0x0000002c00267202 */ /* 0x000fe40000000f00 */
[----:B------:R-:W-:Y:S05]  /*4d10*/  RET.REL.NODEC R40 `(_Z8blockKerPKfPfiii) ;  /* 0xffffffb028b87950 */ /* 0x000fea0003c3ffff */
        .weak           $__internal_1_$__cuda_sm3x_div_rn_noftz_f32_slowpath
        .type           $__internal_1_$__cuda_sm3x_div_rn_noftz_f32_slowpath,@function
        .size           $__internal_1_$__cuda_sm3x_div_rn_noftz_f32_slowpath,(.L_x_221 - $__internal_1_$__cuda_sm3x_div_rn_noftz_f32_slowpath)
$__internal_1_$__cuda_sm3x_div_rn_noftz_f32_slowpath:
[----:B------:R-:W-:Y:S01]  /*4d20*/  SHF.R.U32.HI R41, RZ, 0x17, R38 ;  /* 0x00000017ff297819 */ /* 0x000fe20000011626 */
[----:B------:R-:W-:Y:S01]  /*4d30*/  BSSY.RECONVERGENT B0, `(.L_x_170) ;  /* 0x0000063000007945 */ /* 0x000fe20003800200 */
[----:B------:R-:W-:Y:S02]  /*4d40*/  SHF.R.U32.HI R44, RZ, 0x17, R47 ;  /* 0x00000017ff2c7819 */ /* 0x000fe4000001162f */
[----:B------:R-:W-:Y:S02]  /*4d50*/  LOP3.LUT R41, R41, 0xff, RZ, 0xc0, !PT ;  /* 0x000000ff29297812 */ /* 0x000fe400078ec0ff */
[----:B------:R-:W-:Y:S02]  /*4d60*/  LOP3.LUT R44, R44, 0xff, RZ, 0xc0, !PT ;  /* 0x000000ff2c2c7812 */ /* 0x000fe400078ec0ff */
[----:B------:R-:W-:Y:S02]  /*4d70*/  IADD3 R30, PT, PT, R41, -0x1, RZ ;  /* 0xffffffff291e7810 */ /* 0x000fe40007ffe0ff */
[----:B------:R-:W-:-:S02]  /*4d80*/  IADD3 R43, PT, PT, R44, -0x1, RZ ;  /* 0xffffffff2c2b7810 */ /* 0x000fc40007ffe0ff */
[----:B------:R-:W-:Y:S02]  /*4d90*/  ISETP.GT.U32.AND P0, PT, R30, 0xfd, PT ;  /* 0x000000fd1e00780c */ /* 0x000fe40003f04070 */
[----:B------:R-:W-:Y:S02]  /*4da0*/  MOV R46, R38 ;  /* 0x00000026002e7202 */ /* 0x000fe40000000f00 */
[----:B------:R-:W-:-:S13]  /*4db0*/  ISETP.GT.U32.OR P0, PT, R43, 0xfd, P0 ;  /* 0x000000fd2b00780c */ /* 0x000fda0000704470 */
[----:B------:R-:W-:Y:S01]  /*4dc0*/  @!P0 MOV R42, RZ ;  /* 0x000000ff002a8202 */ /* 0x000fe20000000f00 */
[----:B------:R-:W-:Y:S06]  /*4dd0*/  @!P0 BRA `(.L_x_171) ;  /* 0x00000000005c8947 */ /* 0x000fec0003800000 */
[----:B------:R-:W-:Y:S02]  /*4de0*/  FSETP.GTU.FTZ.AND P0, PT, |R47|, +INF , PT ;  /* 0x7f8000002f00780b */ /* 0x000fe40003f1c200 */
[----:B------:R-:W-:-:S04]  /*4df0*/  FSETP.GTU.FTZ.AND P1, PT, |R38|, +INF , PT ;  /* 0x7f8000002600780b */ /* 0x000fc80003f3c200 */
[----:B------:R-:W-:-:S13]  /*4e00*/  PLOP3.LUT P0, PT, P0, P1, PT, 0xf8, 0x8f ;  /* 0x00000000008f781c */ /* 0x000fda0000703f70 */
[----:B------:R-:W-:Y:S05]  /*4e10*/  @P0 BRA `(.L_x_172) ;  /* 0x00000004004c0947 */ /* 0x000fea0003800000 */
[----:B------:R-:W-:-:S13]  /*4e20*/  LOP3.LUT P0, RZ, R46, 0x7fffffff, R47, 0xc8, !PT ;  /* 0x7fffffff2eff7812 */ /* 0x000fda000780c82f */
[----:B------:R-:W-:Y:S05]  /*4e30*/  @!P0 BRA `(.L_x_173) ;  /* 0x00000004003c8947 */ /* 0x000fea0003800000 */
[C---:B------:R-:W-:Y:S02]  /*4e40*/  FSETP.NEU.FTZ.AND P2, PT, |R47|.reuse, +INF , PT ;  /* 0x7f8000002f00780b */ /* 0x040fe40003f5d200 */
[----:B------:R-:W-:Y:S02]  /*4e50*/  FSETP.NEU.FTZ.AND P1, PT, |R38|, +INF , PT ;  /* 0x7f8000002600780b */ /* 0x000fe40003f3d200 */
[----:B------:R-:W-:-:S11]  /*4e60*/  FSETP.NEU.FTZ.AND P0, PT, |R47|, +INF , PT ;  /* 0x7f8000002f00780b */ /* 0x000fd60003f1d200 */
[----:B------:R-:W-:Y:S05]  /*4e70*/  @!P1 BRA !P2, `(.L_x_173) ;  /* 0x00000004002c9947 */ /* 0x000fea0005000000 */
[----:B------:R-:W-:-:S04]  /*4e80*/  LOP3.LUT P2, RZ, R47, 0x7fffffff, RZ, 0xc0, !PT ;  /* 0x7fffffff2fff7812 */ /* 0x000fc8000784c0ff */
[----:B------:R-:W-:-:S13]  /*4e90*/  PLOP3.LUT P1, PT, P1, P2, PT, 0x2f, 0xf2 ;  /* 0x0000000000f2781c */ /* 0x000fda0000f24577 */
[----:B------:R-:W-:Y:S05]  /*4ea0*/  @P1 BRA `(.L_x_174) ;  /* 0x0000000400181947 */ /* 0x000fea0003800000 */
[----:B------:R-:W-:-:S04]  /*4eb0*/  LOP3.LUT P1, RZ, R46, 0x7fffffff, RZ, 0xc0, !PT ;  /* 0x7fffffff2eff7812 */ /* 0x000fc8000782c0ff */
[----:B------:R-:W-:-:S13]  /*4ec0*/  PLOP3.LUT P0, PT, P0, P1, PT, 0x2f, 0xf2 ;  /* 0x0000000000f2781c */ /* 0x000fda0000702577 */
[----:B------:R-:W-:Y:S05]  /*4ed0*/  @P0 BRA `(.L_x_175) ;  /* 0x0000000400000947 */ /* 0x000fea0003800000 */
[----:B------:R-:W-:Y:S02]  /*4ee0*/  ISETP.GE.AND P0, PT, R43, RZ, PT ;  /* 0x000000ff2b00720c */ /* 0x000fe40003f06270 */
[----:B------:R-:W-:-:S11]  /*4ef0*/  ISETP.GE.AND P1, PT, R30, RZ, PT ;  /* 0x000000ff1e00720c */ /* 0x000fd60003f26270 */
[----:B------:R-:W-:Y:S01]  /*4f00*/  @P0 MOV R42, RZ ;  /* 0x000000ff002a0202 */ /* 0x000fe20000000f00 */
[----:B------:R-:W-:Y:S01]  /*4f10*/  @!P0 FFMA R47, R47, 1.84467440737095516160e+19, RZ ;  /* 0x5f8000002f2f8823 */ /* 0x000fe200000000ff */
[----:B------:R-:W-:Y:S01]  /*4f20*/  @!P0 MOV R42, 0xffffffc0 ;  /* 0xffffffc0002a8802 */ /* 0x000fe20000000f00 */
[----:B------:R-:W-:-:S03]  /*4f30*/  @!P1 FFMA R46, R38, 1.84467440737095516160e+19, RZ ;  /* 0x5f800000262e9823 */ /* 0x000fc600000000ff */
[----:B------:R-:W-:-:S07]  /*4f40*/  @!P1 IADD3 R42, PT, PT, R42, 0x40, RZ ;  /* 0x000000402a2a9810 */ /* 0x000fce0007ffe0ff */
.L_x_171:
[----:B------:R-:W-:Y:S01]  /*4f50*/  LEA R43, R41, 0xc0800000, 0x17 ;  /* 0xc0800000292b7811 */ /* 0x000fe200078eb8ff */
[----:B------:R-:W-:Y:S01]  /*4f60*/  BSSY.RECONVERGENT B1, `(.L_x_176) ;  /* 0x0000036000017945 */ /* 0x000fe20003800200 */
[----:B------:R-:W-:Y:S02]  /*4f70*/  IADD3 R44, PT, PT, R44, -0x7f, RZ ;  /* 0xffffff812c2c7810 */ /* 0x000fe40007ffe0ff */
[----:B------:R-:W-:-:S03]  /*4f80*/  IADD3 R48, PT, PT, -R43, R46, RZ ;  /* 0x0000002e2b307210 */ /* 0x000fc60007ffe1ff */
[----:B------:R-:W-:Y:S01]  /*4f90*/  IMAD R30, R44, -0x800000, R47 ;  /* 0xff8000002c1e7824 */ /* 0x000fe200078e022f */
[----:B------:R-:W0:Y:S01]  /*4fa0*/  MUFU.RCP R46, R48 ;  /* 0x00000030002e7308 */ /* 0x000e220000001000 */
[----:B------:R-:W-:-:S04]  /*4fb0*/  FADD.FTZ R45, -R48, -RZ ;  /* 0x800000ff302d7221 */ /* 0x000fc80000010100 */
[----:B0-----:R-:W-:-:S04]  /*4fc0*/  FFMA R43, R46, R45, 1 ;  /* 0x3f8000002e2b7423 */ /* 0x001fc8000000002d */
[----:B------:R-:W-:-:S04]  /*4fd0*/  FFMA R43, R46, R43, R46 ;  /* 0x0000002b2e2b7223 */ /* 0x000fc8000000002e */
[----:B------:R-:W-:-:S04]  /*4fe0*/  FFMA R46, R30, R43, RZ ;  /* 0x0000002b1e2e7223 */ /* 0x000fc800000000ff */
[----:B------:R-:W-:-:S04]  /*4ff0*/  FFMA R47, R45, R46, R30 ;  /* 0x0000002e2d2f7223 */ /* 0x000fc8000000001e */
[----:B------:R-:W-:Y:S01]  /*5000*/  FFMA R46, R43, R47, R46 ;  /* 0x0000002f2b2e7223 */ /* 0x000fe2000000002e */
[----:B------:R-:W-:-:S03]  /*5010*/  IADD3 R47, PT, PT, R44, 0x7f, -R41 ;  /* 0x0000007f2c2f7810 */ /* 0x000fc60007ffe829 */
[----:B------:R-:W-:Y:S01]  /*5020*/  FFMA R45, R45, R46, R30 ;  /* 0x0000002e2d2d7223 */ /* 0x000fe2000000001e */
[----:B------:R-:W-:-:S03]  /*5030*/  IADD3 R47, PT, PT, R47, R42, RZ ;  /* 0x0000002a2f2f7210 */ /* 0x000fc60007ffe0ff */
[----:B------:R-:W-:-:S05]  /*5040*/  FFMA R30, R43, R45, R46 ;  /* 0x0000002d2b1e7223 */ /* 0x000fca000000002e */
[----:B------:R-:W-:-:S04]  /*5050*/  SHF.R.U32.HI R41, RZ, 0x17, R30 ;  /* 0x00000017ff297819 */ /* 0x000fc8000001161e */
[----:B------:R-:W-:-:S04]  /*5060*/  LOP3.LUT R42, R41, 0xff, RZ, 0xc0, !PT ;  /* 0x000000ff292a7812 */ /* 0x000fc800078ec0ff */
[----:B------:R-:W-:-:S04]  /*5070*/  IADD3 R41, PT, PT, R42, R47, RZ ;  /* 0x0000002f2a297210 */ /* 0x000fc80007ffe0ff */
[----:B------:R-:W-:-:S04]  /*5080*/  IADD3 R42, PT, PT, R41, -0x1, RZ ;  /* 0xffffffff292a7810 */ /* 0x000fc80007ffe0ff */
[----:B------:R-:W-:-:S13]  /*5090*/  ISETP.GE.U32.AND P0, PT, R42, 0xfe, PT ;  /* 0x000000fe2a00780c */ /* 0x000fda0003f06070 */
[----:B------:R-:W-:Y:S05]  /*50a0*/  @!P0 BRA `(.L_x_177) ;  /* 0x0000000000808947 */ /* 0x000fea0003800000 */
[----:B------:R-:W-:-:S13]  /*50b0*/  ISETP.GT.AND P0, PT, R41, 0xfe, PT ;  /* 0x000000fe2900780c */ /* 0x000fda0003f04270 */
[----:B------:R-:W-:Y:S05]  /*50c0*/  @P0 BRA `(.L_x_178) ;  /* 0x00000000006c0947 */ /* 0x000fea0003800000 */
[----:B------:R-:W-:-:S13]  /*50d0*/  ISETP.GE.AND P0, PT, R41, 0x1, PT ;  /* 0x000000012900780c */ /* 0x000fda0003f06270 */
[----:B------:R-:W-:Y:S05]  /*50e0*/  @P0 BRA `(.L_x_179) ;  /* 0x0000000000740947 */ /* 0x000fea0003800000 */
[----:B------:R-:W-:Y:S02]  /*50f0*/  ISETP.GE.AND P0, PT, R41, -0x18, PT ;  /* 0xffffffe82900780c */ /* 0x000fe40003f06270 */
[----:B------:R-:W-:-:S11]  /*5100*/  LOP3.LUT R30, R30, 0x80000000, RZ, 0xc0, !PT ;  /* 0x800000001e1e7812 */ /* 0x000fd600078ec0ff */
[----:B------:R-:W-:Y:S05]  /*5110*/  @!P0 BRA `(.L_x_179) ;  /* 0x0000000000688947 */ /* 0x000fea0003800000 */
[CCC-:B------:R-:W-:Y:S01]  /*5120*/  FFMA.RZ R42, R43.reuse, R45.reuse, R46.reuse ;  /* 0x0000002d2b2a7223 */ /* 0x1c0fe2000000c02e */
[CCC-:B------:R-:W-:Y:S01]  /*5130*/  FFMA.RP R44, R43.reuse, R45.reuse, R46.reuse ;  /* 0x0000002d2b2c7223 */ /* 0x1c0fe2000000802e */
[----:B------:R-:W-:Y:S01]  /*5140*/  FFMA.RM R45, R43, R45, R46 ;  /* 0x0000002d2b2d7223 */ /* 0x000fe2000000402e */
[C---:B------:R-:W-:Y:S02]  /*5150*/  IADD3 R43, PT, PT, R41.reuse, 0x20, RZ ;  /* 0x00000020292b7810 */ /* 0x040fe40007ffe0ff */
[----:B------:R-:W-:Y:S02]  /*5160*/  LOP3.LUT R42, R42, 0x7fffff, RZ, 0xc0, !PT ;  /* 0x007fffff2a2a7812 */ /* 0x000fe400078ec0ff */
[C---:B------:R-:W-:Y:S02]  /*5170*/  ISETP.NE.AND P2, PT, R41.reuse, RZ, PT ;  /* 0x000000ff2900720c */ /* 0x040fe40003f45270 */
[----:B------:R-:W-:Y:S02]  /*5180*/  LOP3.LUT R42, R42, 0x800000, RZ, 0xfc, !PT ;  /* 0x008000002a2a7812 */ /* 0x000fe400078efcff */
[----:B------:R-:W-:-:S02]  /*5190*/  ISETP.NE.AND P1, PT, R41, RZ, PT ;  /* 0x000000ff2900720c */ /* 0x000fc40003f25270 */
[----:B------:R-:W-:Y:S02]  /*51a0*/  IADD3 R41, PT, PT, -R41, RZ, RZ ;  /* 0x000000ff29297210 */ /* 0x000fe40007ffe1ff */
[----:B------:R-:W-:Y:S02]  /*51b0*/  SHF.L.U32 R43, R42, R43, RZ ;  /* 0x0000002b2a2b7219 */ /* 0x000fe400000006ff */
[----:B------:R-:W-:Y:S02]  /*51c0*/  FSETP.NEU.FTZ.AND P0, PT, R44, R45, PT ;  /* 0x0000002d2c00720b */ /* 0x000fe40003f1d000 */
[----:B------:R-:W-:Y:S02]  /*51d0*/  SEL R41, R41, RZ, P2 ;  /* 0x000000ff29297207 */ /* 0x000fe40001000000 */
[----:B------:R-:W-:Y:S02]  /*51e0*/  ISETP.NE.AND P1, PT, R43, RZ, P1 ;  /* 0x000000ff2b00720c */ /* 0x000fe40000f25270 */
[----:B------:R-:W-:-:S02]  /*51f0*/  SHF.R.U32.HI R44, RZ, R41, R42 ;  /* 0x00000029ff2c7219 */ /* 0x000fc4000001162a */
[----:B------:R-:W-:Y:S02]  /*5200*/  PLOP3.LUT P0, PT, P0, P1, PT, 0xf8, 0x8f ;  /* 0x00000000008f781c */ /* 0x000fe40000703f70 */
[----:B------:R-:W-:Y:S02]  /*5210*/  SHF.R.U32.HI R42, RZ, 0x1, R44 ;  /* 0x00000001ff2a7819 */ /* 0x000fe4000001162c */
[----:B------:R-:W-:-:S04]  /*5220*/  SEL R41, RZ, 0x1, !P0 ;  /* 0x00000001ff297807 */ /* 0x000fc80004000000 */
[----:B------:R-:W-:-:S04]  /*5230*/  LOP3.LUT R41, R41, 0x1, R42, 0xf8, !PT ;  /* 0x0000000129297812 */ /* 0x000fc800078ef82a */
[----:B------:R-:W-:-:S04]  /*5240*/  LOP3.LUT R41, R41, R44, RZ, 0xc0, !PT ;  /* 0x0000002c29297212 */ /* 0x000fc800078ec0ff */
[----:B------:R-:W-:-:S04]  /*5250*/  IADD3 R41, PT, PT, R42, R41, RZ ;  /* 0x000000292a297210 */ /* 0x000fc80007ffe0ff */
[----:B------:R-:W-:Y:S01]  /*5260*/  LOP3.LUT R30, R41, R30, RZ, 0xfc, !PT ;  /* 0x0000001e291e7212 */ /* 0x000fe200078efcff */
[----:B------:R-:W-:Y:S06]  /*5270*/  BRA `(.L_x_179) ;  /* 0x0000000000107947 */ /* 0x000fec0003800000 */
.L_x_178:
[----:B------:R-:W-:-:S04]  /*5280*/  LOP3.LUT R30, R30, 0x80000000, RZ, 0xc0, !PT ;  /* 0x800000001e1e7812 */ /* 0x000fc800078ec0ff */
[----:B------:R-:W-:Y:S01]  /*5290*/  LOP3.LUT R30, R30, 0x7f800000, RZ, 0xfc, !PT ;  /* 0x7f8000001e1e7812 */ /* 0x000fe200078efcff */
[----:B------:R-:W-:Y:S06]  /*52a0*/  BRA `(.L_x_179) ;  /* 0x0000000000047947 */ /* 0x000fec0003800000 */
.L_x_177:
[----:B------:R-:W-:-:S07]  /*52b0*/  LEA R30, R47, R30, 0x17 ;  /* 0x0000001e2f1e7211 */ /* 0x000fce00078eb8ff */
.L_x_179:
[----:B------:R-:W-:Y:S05]  /*52c0*/  BSYNC.RECONVERGENT B1 ;  /* 0x0000000000017941 */ /* 0x000fea0003800200 */
.L_x_176:
[----:B------:R-:W-:Y:S05]  /*52d0*/  BRA `(.L_x_180) ;  /* 0x0000000000207947 */ /* 0x000fea0003800000 */
.L_x_175:
[----:B------:R-:W-:-:S04]  /*52e0*/  LOP3.LUT R46, R46, 0x80000000, R47, 0x48, !PT ;  /* 0x800000002e2e7812 */ /* 0x000fc800078e482f */
[----:B------:R-:W-:Y:S01]  /*52f0*/  LOP3.LUT R30, R46, 0x7f800000, RZ, 0xfc, !PT ;  /* 0x7f8000002e1e7812 */ /* 0x000fe200078efcff */
[----:B------:R-:W-:Y:S06]  /*5300*/  BRA `(.L_x_180) ;  /* 0x0000000000147947 */ /* 0x000fec0003800000 */
.L_x_174:
[----:B------:R-:W-:Y:S01]  /*5310*/  LOP3.LUT R30, R46, 0x80000000, R47, 0x48, !PT ;  /* 0x800000002e1e7812 */ /* 0x000fe200078e482f */
[----:B------:R-:W-:Y:S06]  /*5320*/  BRA `(.L_x_180) ;  /* 0x00000000000c7947 */ /* 0x000fec0003800000 */
.L_x_173:
[----:B------:R-:W0:Y:S01]  /*5330*/  MUFU.RSQ R30, -QNAN ;  /* 0xffc00000001e7908 */ /* 0x000e220000001400 */
[----:B------:R-:W-:Y:S05]  /*5340*/  BRA `(.L_x_180) ;  /* 0x0000000000047947 */ /* 0x000fea0003800000 */
.L_x_172:
[----:B------:R-:W-:-:S07]  /*5350*/  FADD.FTZ R30, R47, R38 ;  /* 0x000000262f1e7221 */ /* 0x000fce0000010000 */
.L_x_180:
[----:B------:R-:W-:Y:S05]  /*5360*/  BSYNC.RECONVERGENT B0 ;  /* 0x0000000000007941 */ /* 0x000fea0003800200 */
.L_x_170:
[----:B------:R-:W-:-:S04]  /*5370*/  HFMA2 R41, -RZ, RZ, 0, 0 ;  /* 0x00000000ff297431 */ /* 0x000fc800000001ff */
[----:B0-----:R-:W-:Y:S05]  /*5380*/  RET.REL.NODEC R40 `(_Z8blockKerPKfPfiii) ;  /* 0xffffffac281c7950 */ /* 0x001fea0003c3ffff */
.L_x_181:
        /* <DEDUP_REMOVED lines=15> */
.L_x_221:


//--------------------- .text._Z7cellKerPKfS0_Pfiii --------------------------
	.section	.text._Z7cellKerPKfS0_Pfiii,"ax",@progbits
	.align	128
        .global         _Z7cellKerPKfS0_Pfiii
        .type           _Z7cellKerPKfS0_Pfiii,@function
        .size           _Z7cellKerPKfS0_Pfiii,(.L_x_222 - _Z7cellKerPKfS0_Pfiii)
        .other          _Z7cellKerPKfS0_Pfiii,@"STO_CUDA_ENTRY STV_DEFAULT"
_Z7cellKerPKfS0_Pfiii:
.text._Z7cellKerPKfS0_Pfiii:
[----:B------:R-:W0:Y:S01]  /*0000*/  LDC R1, c[0x0][0x37c] ;  /* 0x0000df00ff017b82 */ /* 0x000e220000000800 */
[----:B------:R-:W1:Y:S07]  /*0010*/  S2R R21, SR_TID.X ;  /* 0x0000000000157919 */ /* 0x000e6e0000002100 */
[----:B------:R-:W2:Y:S01]  /*0020*/  S2UR UR5, SR_CTAID.Y ;  /* 0x00000000000579c3 */ /* 0x000ea20000002600 */
[----:B0-----:R-:W-:Y:S01]  /*0030*/  IADD3 R1, PT, PT, R1, -0x28, RZ ;  /* 0xffffffd801017810 */ /* 0x001fe20007ffe0ff */
[----:B------:R-:W0:Y:S01]  /*0040*/  LDCU.64 UR6, c[0x0][0x358] ;  /* 0x00006b00ff0677ac */ /* 0x000e220008000a00 */
[----:B------:R-:W3:Y:S01]  /*0050*/  S2R R20, SR_CTAID.X ;  /* 0x0000000000147919 */ /* 0x000ee20000002500 */
[----:B------:R-:W-:Y:S01]  /*0060*/  BSSY.RECONVERGENT B0, `(.L_x_182) ;  /* 0x000002b000007945 */ /* 0x000fe20003800200 */
[----:B------:R-:W-:Y:S01]  /*0070*/  HFMA2 R2, -RZ, RZ, 2.8125, 0 ;  /* 0x41a00000ff027431 */ /* 0x000fe200000001ff */
[----:B------:R-:W-:Y:S01]  /*0080*/  MOV R0, R1 ;  /* 0x0000000100007202 */ /* 0x000fe20000000f00 */
[----:B------:R4:W-:Y:S04]  /*0090*/  STL.64 [R1], RZ ;  /* 0x000000ff01007387 */ /* 0x0009e80000100a00 */
[----:B------:R4:W-:Y:S04]  /*00a0*/  STL.64 [R1+0x8], RZ ;  /* 0x000008ff01007387 */ /* 0x0009e80000100a00 */
[----:B------:R4:W-:Y:S04]  /*00b0*/  STL.64 [R1+0x10], RZ ;  /* 0x000010ff01007387 */ /* 0x0009e80000100a00 */
[----:B------:R4:W-:Y:S04]  /*00c0*/  STL.64 [R1+0x18], RZ ;  /* 0x000018ff01007387 */ /* 0x0009e80000100a00 */
[----:B------:R4:W-:Y:S01]  /*00d0*/  STL [R1+0x20], RZ ;  /* 0x000020ff01007387 */ /* 0x0009e20000100800 */
[----:B--2---:R-:W-:Y:S01]  /*00e0*/  USHF.L.U32 UR4, UR5, 0x3, URZ ;  /* 0x0000000305047899 */ /* 0x004fe200080006ff */
[----:B-1----:R-:W-:-:S02]  /*00f0*/  ISETP.GT.U32.AND P0, PT, R21, 0x3f, PT ;  /* 0x0000003f1500780c */ /* 0x002fc40003f04070 */
[----:B------:R-:W-:-:S04]  /*0100*/  LOP3.LUT R3, R21, 0x7, RZ, 0xc0, !PT ;  /* 0x0000000715037812 */ /* 0x000fc800078ec0ff */
[----:B---3--:R-:W-:-:S07]  /*0110*/  LEA R3, R20, R3, 0x3 ;  /* 0x0000000314037211 */ /* 0x008fce00078e18ff */
[----:B0---4-:R-:W-:Y:S05]  /*0120*/  @P0 BRA `(.L_x_183) ;  /* 0x0000000000780947 */ /* 0x011fea0003800000 */
[----:B------:R-:W0:Y:S01]  /*0130*/  LDC.64 R8, c[0x0][0x388] ;  /* 0x0000e200ff087b82 */ /* 0x000e220000000a00 */
[----:B------:R-:W1:Y:S01]  /*0140*/  LDCU UR8, c[0x0][0x398] ;  /* 0x00007300ff0877ac */ /* 0x000e620008000800 */
[----:B------:R-:W-:-:S06]  /*0150*/  LEA.HI R4, R21, UR4, RZ, 0x1d ;  /* 0x0000000415047c11 */ /* 0x000fcc000f8fe8ff */
[----:B------:R-:W2:Y:S01]  /*0160*/  LDC.64 R6, c[0x0][0x380] ;  /* 0x0000e000ff067b82 */ /* 0x000ea20000000a00 */
[----:B-1----:R-:W-:-:S04]  /*0170*/  IMAD R5, R4, UR8, R3 ;  /* 0x0000000804057c24 */ /* 0x002fc8000f8e0203 */
[----:B0-----:R-:W-:-:S05]  /*0180*/  IMAD.WIDE R8, R5, 0x4, R8 ;  /* 0x0000000405087825 */ /* 0x001fca00078e0208 */
[----:B------:R-:W3:Y:S01]  /*0190*/  LDG.E R4, desc[UR6][R8.64] ;  /* 0x0000000608047981 */ /* 0x000ee2000c1e1900 */
[----:B--2---:R-:W-:-:S06]  /*01a0*/  IMAD.WIDE R6, R5, 0x4, R6 ;  /* 0x0000000405067825 */ /* 0x004fcc00078e0206 */
[----:B------:R0:W5:Y:S01]  /*01b0*/  LDG.E R6, desc[UR6][R6.64] ;  /* 0x0000000606067981 */ /* 0x000162000c1e1900 */
[----:B------:R-:W-:Y:S01]  /*01c0*/  MOV R10, 0x3d4ccccd ;  /* 0x3d4ccccd000a7802 */ /* 0x000fe20000000f00 */
[----:B------:R-:W-:Y:S04]  /*01d0*/  BSSY.RECONVERGENT B1, `(.L_x_184) ;  /* 0x000000d000017945 */ /* 0x000fe80003800200 */
[----:B------:R-:W-:-:S04]  /*01e0*/  FFMA R5, R10, -R2, 1 ;  /* 0x3f8000000a057423 */ /* 0x000fc80000000802 */
[----:B------:R-:W-:Y:S01]  /*01f0*/  FFMA R5, R5, R10, 0.050000000745058059692 ;  /* 0x3d4ccccd05057423 */ /* 0x000fe2000000000a */
[----:B---3--:R-:W-:-:S04]  /*0200*/  FMUL R4, R4, 57.295780181884765625 ;  /* 0x42652ee104047820 */ /* 0x008fc80000400000 */
[----:B------:R-:W1:Y:S01]  /*0210*/  FCHK P0, R4, 20 ;  /* 0x41a0000004007902 */ /* 0x000e620000000000 */
[----:B------:R-:W-:-:S04]  /*0220*/  FFMA R10, R4, R5, RZ ;  /* 0x00000005040a7223 */ /* 0x000fc800000000ff */
[----:B------:R-:W-:-:S04]  /*0230*/  FFMA R11, R10, -20, R4 ;  /* 0xc1a000000a0b7823 */ /* 0x000fc80000000004 */
[----:B------:R-:W-:Y:S01]  /*0240*/  FFMA R5, R5, R11, R10 ;  /* 0x0000000b05057223 */ /* 0x000fe2000000000a */
[----:B01----:R-:W-:Y:S06]  /*0250*/  @!P0 BRA `(.L_x_185) ;  /* 0x0000000000108947 */ /* 0x003fec0003800000 */
[----:B------:R-:W-:Y:S02]  /*0260*/  MOV R5, R4 ;  /* 0x0000000400057202 */ /* 0x000fe40000000f00 */
[----:B------:R-:W-:-:S07]  /*0270*/  MOV R8, 0x290 ;  /* 0x0000029000087802 */ /* 0x000fce0000000f00 */
[----:B-----5:R-:W-:Y:S05]  /*0280*/  CALL.REL.NOINC `($__internal_2_$__cuda_sm3x_div_rn_noftz_f32_slowpath) ;  /* 0x0000000800707944 */ /* 0x020fea0003c00000 */
[----:B------:R-:W-:-:S07]  /*0290*/  MOV R5, R4 ;  /* 0x0000000400057202 */ /* 0x000fce0000000f00 */
.L_x_185:
[----:B------:R-:W-:Y:S05]  /*02a0*/  BSYNC.RECONVERGENT B1 ;  /* 0x0000000000017941 */ /* 0x000fea0003800200 */
.L_x_184:
[----:B------:R-:W0:Y:S02]  /*02b0*/  F2I.TRUNC.NTZ R5, R5 ;  /* 0x0000000500057305 */ /* 0x000e24000020f100 */
[----:B0-----:R-:W-:-:S04]  /*02c0*/  VIMNMX R7, PT, PT, R5, 0x8, PT ;  /* 0x0000000805077848 */ /* 0x001fc80003fe0100 */
[----:B------:R-:W-:-:S05]  /*02d0*/  LEA R7, R7, R0, 0x2 ;  /* 0x0000000007077211 */ /* 0x000fca00078e10ff */
[----:B------:R-:W2:Y:S02]  /*02e0*/  LDL R9, [R7] ;  /* 0x0000000007097983 */ /* 0x000ea40000100800 */
[----:B--2--5:R-:W-:-:S05]  /*02f0*/  FADD R6, R6, R9 ;  /* 0x0000000906067221 */ /* 0x024fca0000000000 */
[----:B------:R0:W-:Y:S02]  /*0300*/  STL [R7], R6 ;  /* 0x0000000607007387 */ /* 0x0001e40000100800 */
.L_x_183:
[----:B------:R-:W-:Y:S05]  /*0310*/  BSYNC.RECONVERGENT B0 ;  /* 0x0000000000007941 */ /* 0x000fea0003800200 */
.L_x_182:
[----:B------:R-:W-:Y:S01]  /*0320*/  ISETP.GT.U32.AND P0, PT, R21, 0x1f, PT ;  /* 0x0000001f1500780c */ /* 0x000fe20003f04070 */
[----:B------:R-:W-:-:S12]  /*0330*/  BSSY.RECONVERGENT B0, `(.L_x_186) ;  /* 0x0000021000007945 */ /* 0x000fd80003800200 */
[----:B------:R-:W-:Y:S05]  /*0340*/  @P0 BRA `(.L_x_187) ;  /* 0x00000000007c0947 */ /* 0x000fea0003800000 */
[----:B------:R-:W1:Y:S01]  /*0350*/  LDC.64 R4, c[0x0][0x388] ;  /* 0x0000e200ff047b82 */ /* 0x000e620000000a00 */
[----:B------:R-:W2:Y:S01]  /*0360*/  LDCU UR8, c[0x0][0x398] ;  /* 0x00007300ff0877ac */ /* 0x000ea20008000800 */
[----:B0-----:R-:W-:-:S04]  /*0370*/  IADD3 R6, PT, PT, R21, 0x20, RZ ;  /* 0x0000002015067810 */ /* 0x001fc80007ffe0ff */
[----:B------:R-:W-:Y:S02]  /*0380*/  LEA.HI R8, R6, UR4, RZ, 0x1d ;  /* 0x0000000406087c11 */ /* 0x000fe4000f8fe8ff */
[----:B------:R-:W0:Y:S03]  /*0390*/  LDC.64 R6, c[0x0][0x380] ;  /* 0x0000e000ff067b82 */ /* 0x000e260000000a00 */
[----:B--2---:R-:W-:-:S04]  /*03a0*/  IMAD R3, R8, UR8, R3 ;  /* 0x0000000808037c24 */ /* 0x004fc8000f8e0203 */
[----:B-1----:R-:W-:-:S06]  /*03b0*/  IMAD.WIDE R4, R3, 0x4, R4 ;  /* 0x0000000403047825 */ /* 0x002fcc00078e0204 */
[----:B------:R-:W2:Y:S01]  /*03c0*/  LDG.E R4, desc[UR6][R4.64] ;  /* 0x0000000604047981 */ /* 0x000ea2000c1e1900 */
[----:B0-----:R-:W-:-:S06]  /*03d0*/  IMAD.WIDE R6, R3, 0x4, R6 ;  /* 0x0000000403067825 */ /* 0x001fcc00078e0206 */
[----:B------:R0:W5:Y:S01]  /*03e0*/  LDG.E R6, desc[UR6][R6.64] ;  /* 0x0000000606067981 */ /* 0x000162000c1e1900 */
[----:B------:R-:W-:Y:S01]  /*03f0*/  IMAD.MOV.U32 R3, RZ, RZ, 0x3d4ccccd ;  /* 0x3d4ccccdff037424 */ /* 0x000fe200078e00ff */
[----:B------:R-:W-:Y:S03]  /*0400*/  BSSY.RECONVERGENT B1, `(.L_x_188) ;  /* 0x000000d000017945 */ /* 0x000fe60003800200 */
[----:B------:R-:W-:-:S04]  /*0410*/  FFMA R10, R3, -R2, 1 ;  /* 0x3f800000030a7423 */ /* 0x000fc80000000802 */
[----:B------:R-:W-:Y:S01]  /*0420*/  FFMA R3, R10, R3, 0.050000000745058059692 ;  /* 0x3d4ccccd0a037423 */ /* 0x000fe20000000003 */
[----:B--2---:R-:W-:-:S04]  /*0430*/  FMUL R8, R4, 57.295780181884765625 ;  /* 0x42652ee104087820 */ /* 0x004fc80000400000 */
        /* <DEDUP_REMOVED lines=9> */
.L_x_189:
[----:B------:R-:W-:Y:S05]  /*04d0*/  BSYNC.RECONVERGENT B1 ;  /* 0x0000000000017941 */ /* 0x000fea0003800200 */
.L_x_188:
[----:B------:R-:W0:Y:S02]  /*04e0*/  F2I.TRUNC.NTZ R3, R3 ;  /* 0x0000000300037305 */ /* 0x000e24000020f100 */
[----:B0-----:R-:W-:-:S04]  /*04f0*/  VIMNMX R5, PT, PT, R3, 0x8, PT ;  /* 0x0000000803057848 */ /* 0x001fc80003fe0100 */
[----:B------:R-:W-:-:S05]  /*0500*/  LEA R5, R5, R0, 0x2 ;  /* 0x0000000005057211 */ /* 0x000fca00078e10ff */
[----:B------:R-:W2:Y:S02]  /*0510*/  LDL R7, [R5] ;  /* 0x0000000005077983 */ /* 0x000ea40000100800 */
[----:B--2--5:R-:W-:-:S05]  /*0520*/  FADD R6, R6, R7 ;  /* 0x0000000706067221 */ /* 0x024fca0000000000 */
[----:B------:R1:W-:Y:S02]  /*0530*/  STL [R5], R6 ;  /* 0x0000000605007387 */ /* 0x0003e40000100800 */
.L_x_187:
[----:B------:R-:W-:Y:S05]  /*0540*/  BSYNC.RECONVERGENT B0 ;  /* 0x0000000000007941 */ /* 0x000fea0003800200 */
.L_x_186:
[----:B------:R-:W2:Y:S04]  /*0550*/  LDL.64 R18, [R1] ;  /* 0x0000000001127983 */ /* 0x000ea80000100a00 */
[----:B01----:R-:W3:Y:S04]  /*0560*/  LDL.64 R6, [R1+0x8] ;  /* 0x0000080001067983 */ /* 0x003ee80000100a00 */
[----:B------:R-:W4:Y:S04]  /*0570*/  LDL.64 R4, [R1+0x10] ;  /* 0x0000100001047983 */ /* 0x000f280000100a00 */
[----:B------:R-:W5:Y:S04]  /*0580*/  LDL.64 R2, [R1+0x18] ;  /* 0x0000180001027983 */ /* 0x000f680000100a00 */
[----:B------:R-:W5:Y:S01]  /*0590*/  LDL R9, [R1+0x20] ;  /* 0x0000200001097983 */ /* 0x000f620000100800 */
[----:B------:R-:W-:-:S03]  /*05a0*/  ISETP.NE.AND P0, PT, R21, RZ, PT ;  /* 0x000000ff1500720c */ /* 0x000fc60003f05270 */
[----:B--2---:R-:W0:Y:S04]  /*05b0*/  SHFL.DOWN PT, R12, R19, 0x10, 0x1f ;  /* 0x0a001f00130c7f89 */ /* 0x004e2800000e0000 */
[----:B------:R-:W1:Y:S04]  /*05c0*/  SHFL.DOWN PT, R13, R18, 0x10, 0x1f ;  /* 0x0a001f00120d7f89 */ /* 0x000e6800000e0000 */
[----:B---3--:R-:W2:Y:S04]  /*05d0*/  SHFL.DOWN PT, R15, R6, 0x10, 0x1f ;  /* 0x0a001f00060f7f89 */ /* 0x008ea800000e0000 */
[----:B----4-:R-:W3:Y:S04]  /*05e0*/  SHFL.DOWN PT, R17, R4, 0x10, 0x1f ;  /* 0x0a001f0004117f89 */ /* 0x010ee800000e0000 */
[----:B------:R-:W4:Y:S04]  /*05f0*/  SHFL.DOWN PT, R16, R5, 0x10, 0x1f ;  /* 0x0a001f0005107f89 */ /* 0x000f2800000e0000 */
[----:B------:R-:W4:Y:S04]  /*0600*/  SHFL.DOWN PT, R14, R7, 0x10, 0x1f ;  /* 0x0a001f00070e7f89 */ /* 0x000f2800000e0000 */
[----:B-----5:R-:W5:Y:S01]  /*0610*/  SHFL.DOWN PT, R11, R2, 0x10, 0x1f ;  /* 0x0a001f00020b7f89 */ /* 0x020f6200000e0000 */
[----:B0-----:R-:W-:-:S03]  /*0620*/  FADD R12, R12, R19 ;  /* 0x000000130c0c7221 */ /* 0x001fc60000000000 */
[----:B------:R-:W0:Y:S01]  /*0630*/  SHFL.DOWN PT, R10, R3, 0x10, 0x1f ;  /* 0x0a001f00030a7f89 */ /* 0x000e2200000e0000 */
[----:B-1----:R-:W-:-:S03]  /*0640*/  FADD R0, R18, R13 ;  /* 0x0000000d12007221 */ /* 0x002fc60000000000 */
[----:B------:R-:W1:Y:S01]  /*0650*/  SHFL.DOWN PT, R8, R9, 0x10, 0x1f ;  /* 0x0a001f0009087f89 */ /* 0x000e6200000e0000 */
[----:B--2---:R-:W-:Y:S01]  /*0660*/  FADD R15, R6, R15 ;  /* 0x0000000f060f7221 */ /* 0x004fe20000000000 */
[----:B---3--:R-:W-:Y:S02]  /*0670*/  FADD R17, R4, R17 ;  /* 0x0000001104117221 */ /* 0x008fe40000000000 */
[----:B------:R-:W2:Y:S01]  /*0680*/  SHFL.DOWN PT, R23, R12, 0x8, 0x1f ;  /* 0x09001f000c177f89 */ /* 0x000ea200000e0000 */
[----:B----4-:R-:W-:-:S03]  /*0690*/  FADD R16, R16, R5 ;  /* 0x0000000510107221 */ /* 0x010fc60000000000 */
[----:B------:R-:W3:Y:S01]  /*06a0*/  SHFL.DOWN PT, R19, R0, 0x8, 0x1f ;  /* 0x09001f0000137f89 */ /* 0x000ee200000e0000 */
[----:B------:R-:W-:-:S03]  /*06b0*/  FADD R14, R14, R7 ;  /* 0x000000070e0e7221 */ /* 0x000fc60000000000 */
[----:B------:R-:W4:Y:S01]  /*06c0*/  SHFL.DOWN PT, R18, R15, 0x8, 0x1f ;  /* 0x09001f000f127f89 */ /* 0x000f2200000e0000 */
[----:B-----5:R-:W-:-:S03]  /*06d0*/  FADD R2, R2, R11 ;  /* 0x0000000b02027221 */ /* 0x020fc60000000000 */
[----:B------:R-:W5:Y:S01]  /*06e0*/  SHFL.DOWN PT, R4, R17, 0x8, 0x1f ;  /* 0x09001f0011047f89 */ /* 0x000f6200000e0000 */
[----:B0-----:R-:W-:-:S03]  /*06f0*/  FADD R5, R10, R3 ;  /* 0x000000030a057221 */ /* 0x001fc60000000000 */
[----:B------:R-:W0:Y:S01]  /*0700*/  SHFL.DOWN PT, R25, R14, 0x8, 0x1f ;  /* 0x09001f000e197f89 */ /* 0x000e2200000e0000 */
[----:B-1----:R-:W-:-:S03]  /*0710*/  FADD R8, R9, R8 ;  /* 0x0000000809087221 */ /* 0x002fc60000000000 */
[----:B------:R-:W1:Y:S04]  /*0720*/  SHFL.DOWN PT, R13, R16, 0x8, 0x1f ;  /* 0x09001f00100d7f89 */ /* 0x000e6800000e0000 */
[----:B------:R-:W1:Y:S01]  /*0730*/  SHFL.DOWN PT, R7, R2, 0x8, 0x1f ;  /* 0x09001f0002077f89 */ /* 0x000e6200000e0000 */
[----:B--2---:R-:W-:-:S03]  /*0740*/  FADD R10, R12, R23 ;  /* 0x000000170c0a7221 */ /* 0x004fc60000000000 */
[----:B------:R-:W2:Y:S01]  /*0750*/  SHFL.DOWN PT, R6, R5, 0x8, 0x1f ;  /* 0x09001f0005067f89 */ /* 0x000ea200000e0000 */
[----:B---3--:R-:W-:-:S03]  /*0760*/  FADD R3, R0, R19 ;  /* 0x0000001300037221 */ /* 0x008fc60000000000 */
[----:B------:R-:W3:Y:S01]  /*0770*/  SHFL.DOWN PT, R11, R8, 0x8, 0x1f ;  /* 0x09001f00080b7f89 */ /* 0x000ee200000e0000 */
[----:B----4-:R-:W-:Y:S01]  /*0780*/  FADD R15, R15, R18 ;  /* 0x000000120f0f7221 */ /* 0x010fe20000000000 */
[----:B-----5:R-:W-:Y:S01]  /*0790*/  FADD R12, R17, R4 ;  /* 0x00000004110c7221 */ /* 0x020fe20000000000 */
[----:B0-----:R-:W-:-:S04]  /*07a0*/  FADD R18, R14, R25 ;  /* 0x000000190e127221 */ /* 0x001fc80000000000 */
[----:B------:R-:W0:Y:S01]  /*07b0*/  SHFL.DOWN PT, R23, R12, 0x4, 0x1f ;  /* 0x08801f000c177f89 */ /* 0x000e2200000e0000 */
[----:B-1----:R-:W-:-:S03]  /*07c0*/  FADD R0, R16, R13 ;  /* 0x0000000d10007221 */ /* 0x002fc60000000000 */
[----:B------:R-:W1:Y:S01]  /*07d0*/  SHFL.DOWN PT, R14, R3, 0x4, 0x1f ;  /* 0x08801f00030e7f89 */ /* 0x000e6200000e0000 */
[----:B------:R-:W-:-:S03]  /*07e0*/  FADD R4, R2, R7 ;  /* 0x0000000702047221 */ /* 0x000fc60000000000 */
[----:B------:R-:W4:Y:S01]  /*07f0*/  SHFL.DOWN PT, R13, R10, 0x4, 0x1f ;  /* 0x08801f000a0d7f89 */ /* 0x000f2200000e0000 */
[----:B--2---:R-:W-:-:S03]  /*0800*/  FADD R5, R5, R6 ;  /* 0x0000000605057221 */ /* 0x004fc60000000000 */
[----:B------:R-:W2:Y:S01]  /*0810*/  SHFL.DOWN PT, R16, R15, 0x4, 0x1f ;  /* 0x08801f000f107f89 */ /* 0x000ea200000e0000 */
[----:B---3--:R-:W-:-:S03]  /*0820*/  FADD R11, R8, R11 ;  /* 0x0000000b080b7221 */ /* 0x008fc60000000000 */
[----:B------:R-:W3:Y:S04]  /*0830*/  SHFL.DOWN PT, R17, R18, 0x4, 0x1f ;  /* 0x08801f0012117f89 */ /* 0x000ee800000e0000 */
[----:B------:R-:W5:Y:S04]  /*0840*/  SHFL.DOWN PT, R9, R0, 0x4, 0x1f ;  /* 0x08801f0000097f89 */ /* 0x000f6800000e0000 */
[----:B------:R-:W5:Y:S01]  /*0850*/  SHFL.DOWN PT, R7, R4, 0x4, 0x1f ;  /* 0x08801f0004077f89 */ /* 0x000f6200000e0000 */
[----:B0-----:R-:W-:-:S03]  /*0860*/  FADD R12, R12, R23 ;  /* 0x000000170c0c7221 */ /* 0x001fc60000000000 */
[----:B------:R-:W0:Y:S01]  /*0870*/  SHFL.DOWN PT, R6, R5, 0x4, 0x1f ;  /* 0x08801f0005067f89 */ /* 0x000e2200000e0000 */
[----:B-1----:R-:W-:-:S03]  /*0880*/  FADD R14, R3, R14 ;  /* 0x0000000e030e7221 */ /* 0x002fc60000000000 */
[----:B------:R-:W1:Y:S01]  /*0890*/  SHFL.DOWN PT, R2, R11, 0x4, 0x1f ;  /* 0x08801f000b027f89 */ /* 0x000e6200000e0000 */
[----:B----4-:R-:W-:Y:S02]  /*08a0*/  FADD R10, R10, R13 ;  /* 0x0000000d0a0a7221 */ /* 0x010fe40000000000 */
[----:B------:R-:W4:Y:S01]  /*08b0*/  LDC R13, c[0x0][0x3a0] ;  /* 0x0000e800ff0d7b82 */ /* 0x000f220000000800 */
[----:B--2---:R-:W-:Y:S01]  /*08c0*/  FADD R16, R15, R16 ;  /* 0x000000100f107221 */ /* 0x004fe20000000000 */
[----:B------:R-:W2:Y:S01]  /*08d0*/  SHFL.DOWN PT, R19, R14, 0x2, 0x1f ;  /* 0x08401f000e137f89 */ /* 0x000ea200000e0000 */
[----:B---3--:R-:W-:-:S03]  /*08e0*/  FADD R18, R18, R17 ;  /* 0x0000001112127221 */ /* 0x008fc60000000000 */
[----:B------:R-:W3:Y:S01]  /*08f0*/  SHFL.DOWN PT, R23, R10, 0x2, 0x1f ;  /* 0x08401f000a177f89 */ /* 0x000ee200000e0000 */
[----:B-----5:R-:W-:-:S03]  /*0900*/  FADD R0, R0, R9 ;  /* 0x0000000900007221 */ /* 0x020fc60000000000 */
[----:B------:R-:W5:Y:S01]  /*0910*/  SHFL.DOWN PT, R17, R16, 0x2, 0x1f ;  /* 0x08401f0010117f89 */ /* 0x000f6200000e0000 */
[----:B------:R-:W-:-:S03]  /*0920*/  FADD R4, R4, R7 ;  /* 0x0000000704047221 */ /* 0x000fc60000000000 */
[----:B------:R-:W5:Y:S01]  /*0930*/  SHFL.DOWN PT, R3, R18, 0x2, 0x1f ;  /* 0x08401f0012037f89 */ /* 0x000f6200000e0000 */
[----:B0-----:R-:W-:-:S03]  /*0940*/  FADD R5, R5, R6 ;  /* 0x0000000605057221 */ /* 0x001fc60000000000 */
[----:B------:R-:W0:Y:S01]  /*0950*/  SHFL.DOWN PT, R15, R12, 0x2, 0x1f ;  /* 0x08401f000c0f7f89 */ /* 0x000e2200000e0000 */
[----:B-1----:R-:W-:-:S03]  /*0960*/  FADD R11, R11, R2 ;  /* 0x000000020b0b7221 */ /* 0x002fc60000000000 */
[----:B------:R-:W1:Y:S01]  /*0970*/  SHFL.DOWN PT, R7, R0, 0x2, 0x1f ;  /* 0x08401f0000077f89 */ /* 0x000e6200000e0000 */
[----:B----4-:R-:W-:-:S03]  /*0980*/  IMAD R13, R13, UR5, R20 ;  /* 0x000000050d0d7c24 */ /* 0x010fc6000f8e0214 */
[----:B------:R-:W4:Y:S01]  /*0990*/  SHFL.DOWN PT, R9, R4, 0x2, 0x1f ;  /* 0x08401f0004097f89 */ /* 0x000f2200000e0000 */
[----:B--2---:R-:W-:Y:S01]  /*09a0*/  FADD R14, R14, R19 ;  /* 0x000000130e0e7221 */ /* 0x004fe20000000000 */
[----:B------:R-:W-:Y:S02]  /*09b0*/  IMAD R13, R13, 0x9, RZ ;  /* 0x000000090d0d7824 */ /* 0x000fe400078e02ff */
[----:B------:R-:W2:Y:S01]  /*09c0*/  SHFL.DOWN PT, R6, R5, 0x2, 0x1f ;  /* 0x08401f0005067f89 */ /* 0x000ea200000e0000 */
[----:B---3--:R-:W-:-:S03]  /*09d0*/  FADD R10, R10, R23 ;  /* 0x000000170a0a7221 */ /* 0x008fc60000000000 */
[----:B------:R-:W3:Y:S01]  /*09e0*/  SHFL.DOWN PT, R8, R11, 0x2, 0x1f ;  /* 0x08401f000b087f89 */ /* 0x000ee200000e0000 */
[----:B-----5:R-:W-:Y:S01]  /*09f0*/  FADD R16, R16, R17 ;  /* 0x0000001110107221 */ /* 0x020fe20000000000 */
[----:B------:R-:W-:Y:S02]  /*0a00*/  FADD R18, R18, R3 ;  /* 0x0000000312127221 */ /* 0x000fe40000000000 */
[----:B------:R-:W5:Y:S01]  /*0a10*/  SHFL.DOWN PT, R23, R14, 0x1, 0x1f ;  /* 0x08201f000e177f89 */ /* 0x000f6200000e0000 */
[----:B------:R-:W5:Y:S01]  /*0a20*/  LDC.64 R2, c[0x0][0x390] ;  /* 0x0000e400ff027b82 */ /* 0x000f620000000a00 */
[----:B0-----:R-:W-:Y:S02]  /*0a30*/  FADD R15, R12, R15 ;  /* 0x0000000f0c0f7221 */ /* 0x001fe40000000000 */
[----:B------:R-:W0:Y:S01]  /*0a40*/  SHFL.DOWN PT, R17, R10, 0x1, 0x1f ;  /* 0x08201f000a117f89 */ /* 0x000e2200000e0000 */
[----:B-1----:R-:W-:-:S03]  /*0a50*/  FADD R7, R0, R7 ;  /* 0x0000000700077221 */ /* 0x002fc60000000000 */
[----:B------:R-:W1:Y:S01]  /*0a60*/  SHFL.DOWN PT, R19, R16, 0x1, 0x1f ;  /* 0x08201f0010137f89 */ /* 0x000e6200000e0000 */
[----:B----4-:R-:W-:-:S03]  /*0a70*/  FADD R9, R4, R9 ;  /* 0x0000000904097221 */ /* 0x010fc60000000000 */
[----:B------:R-:W4:Y:S01]  /*0a80*/  SHFL.DOWN PT, R25, R18, 0x1, 0x1f ;  /* 0x08201f0012197f89 */ /* 0x000f2200000e0000 */
[----:B--2---:R-:W-:-:S03]  /*0a90*/  FADD R5, R5, R6 ;  /* 0x0000000605057221 */ /* 0x004fc60000000000 */
[----:B------:R-:W2:Y:S01]  /*0aa0*/  SHFL.DOWN PT, R12, R15, 0x1, 0x1f ;  /* 0x08201f000f0c7f89 */ /* 0x000ea200000e0000 */
[----:B---3--:R-:W-:-:S03]  /*0ab0*/  FADD R8, R11, R8 ;  /* 0x000000080b087221 */ /* 0x008fc60000000000 */
[----:B------:R-:W3:Y:S04]  /*0ac0*/  SHFL.DOWN PT, R6, R7, 0x1, 0x1f ;  /* 0x08201f0007067f89 */ /* 0x000ee800000e0000 */
[----:B------:R-:W3:Y:S01]  /*0ad0*/  SHFL.DOWN PT, R4, R9, 0x1, 0x1f ;  /* 0x08201f0009047f89 */ /* 0x000ee200000e0000 */
[----:B-----5:R-:W-:Y:S01]  /*0ae0*/  FADD R23, R14, R23 ;  /* 0x000000170e177221 */ /* 0x020fe20000000000 */
[----:B------:R-:W-:Y:S02]  /*0af0*/  IMAD.WIDE R2, R13, 0x4, R2 ;  /* 0x000000040d027825 */ /* 0x000fe400078e0202 */
[----:B------:R-:W5:Y:S02]  /*0b00*/  SHFL.DOWN PT, R0, R5, 0x1, 0x1f ;  /* 0x08201f0005007f89 */ /* 0x000f6400000e0000 */
[----:B0-----:R-:W-:-:S02]  /*0b10*/  FADD R17, R10, R17 ;  /* 0x000000110a117221 */ /* 0x001fc40000000000 */
[----:B------:R-:W0:Y:S01]  /*0b20*/  SHFL.DOWN PT, R11, R8, 0x1, 0x1f ;  /* 0x08201f00080b7f89 */ /* 0x000e2200000e0000 */
[----:B-1----:R-:W-:Y:S01]  /*0b30*/  FADD R19, R16, R19 ;  /* 0x0000001310137221 */ /* 0x002fe20000000000 */
[----:B----4-:R-:W-:Y:S02]  /*0b40*/  FADD R25, R18, R25 ;  /* 0x0000001912197221 */ /* 0x010fe40000000000 */
[----:B------:R1:W-:Y:S01]  /*0b50*/  @!P0 STG.E desc[UR6][R2.64], R23 ;  /* 0x0000001702008986 */ /* 0x0003e2000c101906 */
[----:B--2---:R-:W-:-:S03]  /*0b60*/  FADD R15, R15, R12 ;  /* 0x0000000c0f0f7221 */ /* 0x004fc60000000000 */
[----:B------:R1:W-:Y:S01]  /*0b70*/  @!P0 STG.E desc[UR6][R2.64+0x4], R17 ;  /* 0x0000041102008986 */ /* 0x0003e2000c101906 */
[----:B---3--:R-:W-:-:S03]  /*0b80*/  FADD R7, R7, R6 ;  /* 0x0000000607077221 */ /* 0x008fc60000000000 */
[----:B------:R1:W-:Y:S01]  /*0b90*/  @!P0 STG.E desc[UR6][R2.64+0x8], R19 ;  /* 0x0000081302008986 */ /* 0x0003e2000c101906 */
[----:B------:R-:W-:-:S03]  /*0ba0*/  FADD R9, R9, R4 ;  /* 0x0000000409097221 */ /* 0x000fc60000000000 */
[----:B------:R1:W-:Y:S01]  /*0bb0*/  @!P0 STG.E desc[UR6][R2.64+0xc], R25 ;  /* 0x00000c1902008986 */ /* 0x0003e2000c101906 */
[----:B-----5:R-:W-:-:S03]  /*0bc0*/  FADD R5, R5, R0 ;  /* 0x0000000005057221 */ /* 0x020fc60000000000 */
[----:B------:R1:W-:Y:S01]  /*0bd0*/  @!P0 STG.E desc[UR6][R2.64+0x10], R15 ;  /* 0x0000100f02008986 */ /* 0x0003e2000c101906 */
[----:B0-----:R-:W-:-:S03]  /*0be0*/  FADD R11, R8, R11 ;  /* 0x0000000b080b7221 */ /* 0x001fc60000000000 */
[----:B------:R1:W-:Y:S04]  /*0bf0*/  @!P0 STG.E desc[UR6][R2.64+0x14], R7 ;  /* 0x0000140702008986 */ /* 0x0003e8000c101906 */
[----:B------:R1:W-:Y:S04]  /*0c00*/  @!P0 STG.E desc[UR6][R2.64+0x18], R9 ;  /* 0x0000180902008986 */ /* 0x0003e8000c101906 */
[----:B------:R1:W-:Y:S01]  /*0c10*/  @!P0 STG.E desc[UR6][R2.64+0x1c], R5 ;  /* 0x00001c0502008986 */ /* 0x0003e2000c101906 */
[----:B------:R-:W-:Y:S05]  /*0c20*/  @P0 EXIT ;  /* 0x000000000000094d */ /* 0x000fea0003800000 */
[----:B------:R-:W-:Y:S01]  /*0c30*/  STG.E desc[UR6][R2.64+0x20], R11 ;  /* 0x0000200b02007986 */ /* 0x000fe2000c101906 */
[----:B------:R-:W-:Y:S05]  /*0c40*/  EXIT ;  /* 0x000000000000794d */ /* 0x000fea0003800000 */
        .weak           $__internal_2_$__cuda_sm3x_div_rn_noftz_f32_slowpath
        .type           $__internal_2_$__cuda_sm3x_div_rn_noftz_f32_slowpath,@function
        .size           $__internal_2_$__cuda_sm3x_div_rn_noftz_f32_slowpath,(.L_x_222 - $__internal_2_$__cuda_sm3x_div_rn_noftz_f32_slowpath)
$__internal_2_$__cuda_sm3x_div_rn_noftz_f32_slowpath:
[----:B------:R-:W-:Y:S01]  /*0c50*/  SHF.R.U32.HI R9, RZ, 0x17, R2 ;  /* 0x00000017ff097819 */ /* 0x000fe20000011602 */
[----:B------:R-:W-:Y:S01]  /*0c60*/  BSSY.RECONVERGENT B2, `(.L_x_190) ;  /* 0x0000064000027945 */ /* 0x000fe20003800200 */
[----:B------:R-:W-:Y:S01]  /*0c70*/  SHF.R.U32.HI R4, RZ, 0x17, R5 ;  /* 0x00000017ff047819 */ /* 0x000fe20000011605 */
[----:B------:R-:W-:Y:S01]  /*0c80*/  HFMA2 R10, -RZ, RZ, 2.8125, 0 ;  /* 0x41a00000ff0a7431 */ /* 0x000fe200000001ff */
[----:B------:R-:W-:Y:S02]  /*0c90*/  LOP3.LUT R9, R9, 0xff, RZ, 0xc0, !PT ;  /* 0x000000ff09097812 */ /* 0x000fe400078ec0ff */
[----:B------:R-:W-:Y:S02]  /*0ca0*/  LOP3.LUT R14, R4, 0xff, RZ, 0xc0, !PT ;  /* 0x000000ff040e7812 */ /* 0x000fe400078ec0ff */
[----:B------:R-:W-:Y:S02]  /*0cb0*/  IADD3 R11, PT, PT, R9, -0x1, RZ ;  /* 0xffffffff090b7810 */ /* 0x000fe40007ffe0ff */
[----:B------:R-:W-:-:S02]  /*0cc0*/  IADD3 R12, PT, PT, R14, -0x1, RZ ;  /* 0xffffffff0e0c7810 */ /* 0x000fc40007ffe0ff */
[----:B------:R-:W-:-:S04]  /*0cd0*/  ISETP.GT.U32.AND P0, PT, R11, 0xfd, PT ;  /* 0x000000fd0b00780c */ /* 0x000fc80003f04070 */
[----:B------:R-:W-:-:S13]  /*0ce0*/  ISETP.GT.U32.OR P0, PT, R12, 0xfd, P0 ;  /* 0x000000fd0c00780c */ /* 0x000fda0000704470 */
[----:B------:R-:W-:Y:S01]  /*0cf0*/  @!P0 IMAD.MOV.U32 R7, RZ, RZ, RZ ;  /* 0x000000ffff078224 */ /* 0x000fe200078e00ff */
[----:B------:R-:W-:Y:S06]  /*0d00*/  @!P0 BRA `(.L_x_191) ;  /* 0x0000000000608947 */ /* 0x000fec0003800000 */
[----:B------:R-:W-:Y:S02]  /*0d10*/  MOV R4, 0x41a00000 ;  /* 0x41a0000000047802 */ /* 0x000fe40000000f00 */
        /* <DEDUP_REMOVED lines=23> */
.L_x_191:
[----:B------:R-:W-:Y:S01]  /*0e90*/  LEA R11, R9, 0xc0800000, 0x17 ;  /* 0xc0800000090b7811 */ /* 0x000fe200078eb8ff */
[----:B------:R-:W-:Y:S03]  /*0ea0*/  BSSY.RECONVERGENT B3, `(.L_x_196) ;  /* 0x0000036000037945 */ /* 0x000fe60003800200 */
[----:B------:R-:W-:Y:S02]  /*0eb0*/  IADD3 R11, PT, PT, -R11, R10, RZ ;  /* 0x0000000a0b0b7210 */ /* 0x000fe40007ffe1ff */
[----:B------:R-:W-:Y:S02]  /*0ec0*/  IADD3 R10, PT, PT, R14, -0x7f, RZ ;  /* 0xffffff810e0a7810 */ /* 0x000fe40007ffe0ff */
[----:B------:R-:W0:Y:S01]  /*0ed0*/  MUFU.RCP R12, R11 ;  /* 0x0000000b000c7308 */ /* 0x000e220000001000 */
[----:B------:R-:W-:Y:S02]  /*0ee0*/  FADD.FTZ R13, -R11, -RZ ;  /* 0x800000ff0b0d7221 */ /* 0x000fe40000010100 */
[C---:B------:R-:W-:Y:S01]  /*0ef0*/  IMAD R4, R10.reuse, -0x800000, R5 ;  /* 0xff8000000a047824 */ /* 0x040fe200078e0205 */
[----:B------:R-:W-:-:S05]  /*0f00*/  IADD3 R10, PT, PT, R10, 0x7f, -R9 ;  /* 0x0000007f0a0a7810 */ /* 0x000fca0007ffe809 */
[----:B------:R-:W-:Y:S02]  /*0f10*/  IMAD.IADD R10, R10, 0x1, R7 ;  /* 0x000000010a0a7824 */ /* 0x000fe400078e0207 */
[----:B0-----:R-:W-:-:S04]  /*0f20*/  FFMA R15, R12, R13, 1 ;  /* 0x3f8000000c0f7423 */ /* 0x001fc8000000000d */
[----:B------:R-:W-:-:S04]  /*0f30*/  FFMA R14, R12, R15, R12 ;  /* 0x0000000f0c0e7223 */ /* 0x000fc8000000000c */
[----:B------:R-:W-:-:S04]  /*0f40*/  FFMA R5, R4, R14, RZ ;  /* 0x0000000e04057223 */ /* 0x000fc800000000ff */
[----:B------:R-:W-:-:S04]  /*0f50*/  FFMA R12, R13, R5, R4 ;  /* 0x000000050d0c7223 */ /* 0x000fc80000000004 */
[----:B------:R-:W-:-:S04]  /*0f60*/  FFMA R15, R14, R12, R5 ;  /* 0x0000000c0e0f7223 */ /* 0x000fc80000000005 */
[----:B------:R-:W-:-:S04]  /*0f70*/  FFMA R12, R13, R15, R4 ;  /* 0x0000000f0d0c7223 */ /* 0x000fc80000000004 */
        /* <DEDUP_REMOVED lines=15> */
[CCC-:B------:R-:W-:Y:S01]  /*1070*/  FFMA.RM R10, R14.reuse, R12.reuse, R15.reuse ;  /* 0x0000000c0e0a7223 */ /* 0x1c0fe2000000400f */
[C---:B------:R-:W-:Y:S02]  /*1080*/  ISETP.NE.AND P2, PT, R9.reuse, RZ, PT ;  /* 0x000000ff0900720c */ /* 0x040fe40003f45270 */
[----:B------:R-:W-:Y:S02]  /*1090*/  ISETP.NE.AND P1, PT, R9, RZ, PT ;  /* 0x000000ff0900720c */ /* 0x000fe40003f25270 */
[----:B------:R-:W-:Y:S01]  /*10a0*/  LOP3.LUT R7, R5, 0x7fffff, RZ, 0xc0, !PT ;  /* 0x007fffff05077812 */ /* 0x000fe200078ec0ff */
[----:B------:R-:W-:Y:S01]  /*10b0*/  FFMA.RP R5, R14, R12, R15 ;  /* 0x0000000c0e057223 */ /* 0x000fe2000000800f */
[----:B------:R-:W-:Y:S02]  /*10c0*/  IADD3 R12, PT, PT, R9, 0x20, RZ ;  /* 0x00000020090c7810 */ /* 0x000fe40007ffe0ff */
[----:B------:R-:W-:-:S02]  /*10d0*/  LOP3.LUT R7, R7, 0x800000, RZ, 0xfc, !PT ;  /* 0x0080000007077812 */ /* 0x000fc400078efcff */
        /* <DEDUP_REMOVED lines=14> */
.L_x_198:
[----:B------:R-:W-:-:S04]  /*11c0*/  LOP3.LUT R4, R4, 0x80000000, RZ, 0xc0, !PT ;  /* 0x8000000004047812 */ /* 0x000fc800078ec0ff */
[----:B------:R-:W-:Y:S01]  /*11d0*/  LOP3.LUT R4, R4, 0x7f800000, RZ, 0xfc, !PT ;  /* 0x7f80000004047812 */ /* 0x000fe200078efcff */
[----:B------:R-:W-:Y:S06]  /*11e0*/  BRA `(.L_x_199) ;  /* 0x0000000000047947 */ /* 0x000fec0003800000 */
.L_x_197:
[----:B------:R-:W-:-:S07]  /*11f0*/  LEA R4, R10, R4, 0x17 ;  /* 0x000000040a047211 */ /* 0x000fce00078eb8ff */
.L_x_199:
[----:B------:R-:W-:Y:S05]  /*1200*/  BSYNC.RECONVERGENT B3 ;  /* 0x0000000000037941 */ /* 0x000fea0003800200 */
.L_x_196:
[----:B------:R-:W-:Y:S05]  /*1210*/  BRA `(.L_x_200) ;  /* 0x0000000000207947 */ /* 0x000fea0003800000 */
.L_x_195:
[----:B------:R-:W-:-:S04]  /*1220*/  LOP3.LUT R4, R10, 0x80000000, R5, 0x48, !PT ;  /* 0x800000000a047812 */ /* 0x000fc800078e4805 */
[----:B------:R-:W-:Y:S01]  /*1230*/  LOP3.LUT R4, R4, 0x7f800000, RZ, 0xfc, !PT ;  /* 0x7f80000004047812 */ /* 0x000fe200078efcff */
[----:B------:R-:W-:Y:S06]  /*1240*/  BRA `(.L_x_200) ;  /* 0x0000000000147947 */ /* 0x000fec0003800000 */
.L_x_194:
[----:B------:R-:W-:Y:S01]  /*1250*/  LOP3.LUT R4, R10, 0x80000000, R5, 0x48, !PT ;  /* 0x800000000a047812 */ /* 0x000fe200078e4805 */
[----:B------:R-:W-:Y:S06]  /*1260*/  BRA `(.L_x_200) ;  /* 0x00000000000c7947 */ /* 0x000fec0003800000 */
.L_x_193:
[----:B------:R-:W0:Y:S01]  /*1270*/  MUFU.RSQ R4, -QNAN ;  /* 0xffc0000000047908 */ /* 0x000e220000001400 */
[----:B------:R-:W-:Y:S05]  /*1280*/  BRA `(.L_x_200) ;  /* 0x0000000000047947 */ /* 0x000fea0003800000 */
.L_x_192:
[----:B------:R-:W-:-:S07]  /*1290*/  FADD.FTZ R4, R5, R4 ;  /* 0x0000000405047221 */ /* 0x000fce0000010000 */
.L_x_200:
[----:B------:R-:W-:Y:S05]  /*12a0*/  BSYNC.RECONVERGENT B2 ;  /* 0x0000000000027941 */ /* 0x000fea0003800200 */
.L_x_190:
[----:B------:R-:W-:-:S04]  /*12b0*/  HFMA2 R9, -RZ, RZ, 0, 0 ;  /* 0x00000000ff097431 */ /* 0x000fc800000001ff */
[----:B0-----:R-:W-:Y:S05]  /*12c0*/  RET.REL.NODEC R8 `(_Z7cellKerPKfS0_Pfiii) ;  /* 0xffffffec084c7950 */ /* 0x001fea0003c3ffff */
.L_x_201:
        /* <DEDUP_REMOVED lines=11> */
.L_x_222:


//--------------------- .text._Z8sobelKerPKhPfS1_ii --------------------------
	.section	.text._Z8sobelKerPKhPfS1_ii,"ax",@progbits
	.align	128
        .global         _Z8sobelKerPKhPfS1_ii
        .type           _Z8sobelKerPKhPfS1_ii,@function
        .size           _Z8sobelKerPKhPfS1_ii,(.L_x_224 - _Z8sobelKerPKhPfS1_ii)
        .other          _Z8sobelKerPKhPfS1_ii,@"STO_CUDA_ENTRY STV_DEFAULT"
_Z8sobelKerPKhPfS1_ii:
.text._Z8sobelKerPKhPfS1_ii:
[----:B------:R-:W-:Y:S01]  /*0000*/  LDC R1, c[0x0][0x37c] ;  /* 0x0000df00ff017b82 */ /* 0x000fe20000000800 */
[----:B------:R-:W0:Y:S07]  /*0010*/  S2R R16, SR_TID.Y ;  /* 0x0000000000107919 */ /* 0x000e2e0000002200 */
[----:B------:R-:W1:Y:S01]  /*0020*/  LDC.64 R4, c[0x0][0x398] ;  /* 0x0000e600ff047b82 */ /* 0x000e620000000a00 */
[----:B------:R-:W2:Y:S01]  /*0030*/  LDCU.64 UR8, c[0x0][0x380] ;  /* 0x00007000ff0877ac */ /* 0x000ea20008000a00 */
[----:B------:R-:W0:Y:S01]  /*0040*/  S2R R13, SR_CTAID.Y ;  /* 0x00000000000d7919 */ /* 0x000e220000002600 */
[----:B------:R-:W3:Y:S01]  /*0050*/  LDCU.64 UR6, c[0x0][0x358] ;  /* 0x00006b00ff0677ac */ /* 0x000ee20008000a00 */
[----:B------:R-:W4:Y:S01]  /*0060*/  S2R R3, SR_TID.X ;  /* 0x0000000000037919 */ /* 0x000f220000002100 */
[----:B------:R-:W4:Y:S01]  /*0070*/  S2R R0, SR_CTAID.X ;  /* 0x0000000000007919 */ /* 0x000f220000002500 */
[----:B0-----:R-:W-:-:S05]  /*0080*/  IMAD R13, R13, 0x10, R16 ;  /* 0x000000100d0d7824 */ /* 0x001fca00078e0210 */
[----:B-1----:R-:W-:Y:S01]  /*0090*/  ISETP.GE.AND P0, PT, R13, R5, PT ;  /* 0x000000050d00720c */ /* 0x002fe20003f06270 */
[----:B----4-:R-:W-:-:S04]  /*00a0*/  IMAD R15, R0, 0x10, R3 ;  /* 0x00000010000f7824 */ /* 0x010fc800078e0203 */
[-C--:B------:R-:W-:Y:S01]  /*00b0*/  IMAD R2, R13, R4.reuse, R15 ;  /* 0x000000040d027224 */ /* 0x080fe200078e020f */
[C---:B------:R-:W-:Y:S02]  /*00c0*/  ISETP.GE.OR P0, PT, R15.reuse, R4, P0 ;  /* 0x000000040f00720c */ /* 0x040fe40000706670 */
[----:B------:R-:W-:Y:S02]  /*00d0*/  ISETP.NE.AND P1, PT, R15, RZ, PT ;  /* 0x000000ff0f00720c */ /* 0x000fe40003f25270 */
[C---:B--2---:R-:W-:Y:S02]  /*00e0*/  IADD3 R6, P2, PT, R2.reuse, UR8, RZ ;  /* 0x0000000802067c10 */ /* 0x044fe4000ff5e0ff */
[----:B------:R-:W-:Y:S02]  /*00f0*/  ISETP.NE.OR P1, PT, R3, RZ, !P1 ;  /* 0x000000ff0300720c */ /* 0x000fe40004f25670 */
[----:B------:R-:W-:-:S05]  /*0100*/  LEA.HI.X.SX32 R7, R2, UR9, 0x1, P2 ;  /* 0x0000000902077c11 */ /* 0x000fca00090f0eff */
[----:B---3--:R-:W2:Y:S06]  /*0110*/  @!P0 LDG.E.U8 R17, desc[UR6][R6.64] ;  /* 0x0000000606118981 */ /* 0x008eac000c1e1100 */
[----:B------:R-:W3:Y:S01]  /*0120*/  @!P1 LDG.E.U8 R19, desc[UR6][R6.64+-0x1] ;  /* 0xffffff0606139981 */ /* 0x000ee2000c1e1100 */
[----:B------:R-:W0:Y:S01]  /*0130*/  S2UR UR5, SR_CgaCtaId ;  /* 0x00000000000579c3 */ /* 0x000e220000008800 */
[----:B------:R-:W-:Y:S01]  /*0140*/  IMAD.MOV.U32 R9, RZ, RZ, 0x12 ;  /* 0x00000012ff097424 */ /* 0x000fe200078e00ff */
[----:B------:R-:W-:Y:S01]  /*0150*/  UMOV UR4, 0x400 ;  /* 0x0000040000047882 */ /* 0x000fe20000000000 */
[----:B------:R-:W-:Y:S01]  /*0160*/  VIADD R8, R13, 0xffffffff ;  /* 0xffffffff0d087836 */ /* 0x000fe20000000000 */
[C---:B------:R-:W-:Y:S01]  /*0170*/  ISETP.NE.AND P6, PT, R16.reuse, 0xf, PT ;  /* 0x0000000f1000780c */ /* 0x040fe20003fc5270 */
[----:B------:R-:W-:Y:S01]  /*0180*/  IMAD R12, R16, R9, 0x12 ;  /* 0x00000012100c7424 */ /* 0x000fe200078e0209 */
[----:B------:R-:W-:Y:S01]  /*0190*/  LOP3.LUT P3, RZ, R3, R16, RZ, 0xfc, !PT ;  /* 0x0000001003ff7212 */ /* 0x000fe2000786fcff */
[----:B------:R-:W-:-:S02]  /*01a0*/  IMAD R10, R13, R4, R4 ;  /* 0x000000040d0a7224 */ /* 0x000fc400078e0204 */
[----:B------:R-:W-:Y:S02]  /*01b0*/  IMAD R9, R8, R4, R15 ;  /* 0x0000000408097224 */ /* 0x000fe400078e020f */
[C---:B------:R-:W-:Y:S02]  /*01c0*/  IMAD.IADD R14, R15.reuse, 0x1, R10 ;  /* 0x000000010f0e7824 */ /* 0x040fe400078e020a */
[----:B------:R-:W-:-:S03]  /*01d0*/  VIADD R21, R15, 0x1 ;  /* 0x000000010f157836 */ /* 0x000fc60000000000 */
[----:B------:R-:W-:Y:S01]  /*01e0*/  IADD3 R8, P2, PT, R14, UR8, RZ ;  /* 0x000000080e087c10 */ /* 0x000fe2000ff5e0ff */
[----:B0-----:R-:W-:-:S06]  /*01f0*/  ULEA UR4, UR5, UR4, 0x18 ;  /* 0x0000000405047291 */ /* 0x001fcc000f8ec0ff */
[----:B------:R-:W-:-:S05]  /*0200*/  IADD3 R0, PT, PT, R12, UR4, R3 ;  /* 0x000000040c007c10 */ /* 0x000fca000fffe003 */
[----:B--2---:R0:W-:Y:S01]  /*0210*/  @!P0 STS.U8 [R0+0x1], R17 ;  /* 0x0000011100008388 */ /* 0x0041e20000000000 */
[----:B------:R-:W-:-:S04]  /*0220*/  IADD3 R10, P0, PT, R9, UR8, RZ ;  /* 0x00000008090a7c10 */ /* 0x000fc8000ff1e0ff */
[----:B------:R-:W-:Y:S01]  /*0230*/  LEA.HI.X.SX32 R11, R9, UR9, 0x1, P0 ;  /* 0x00000009090b7c11 */ /* 0x000fe200080f0eff */
[----:B---3--:R1:W-:Y:S01]  /*0240*/  @!P1 STS.U8 [R12+UR4], R19 ;  /* 0x000000130c009988 */ /* 0x0083e20008000004 */
[----:B------:R-:W-:Y:S01]  /*0250*/  LEA.HI.X.SX32 R9, R14, UR9, 0x1, P2 ;  /* 0x000000090e097c11 */ /* 0x000fe200090f0eff */
[C---:B------:R-:W-:Y:S01]  /*0260*/  VIADD R14, R13.reuse, 0x1 ;  /* 0x000000010d0e7836 */ /* 0x040fe20000000000 */
[----:B------:R-:W-:Y:S02]  /*0270*/  ISETP.NE.AND P2, PT, R16, RZ, PT ;  /* 0x000000ff1000720c */ /* 0x000fe40003f45270 */
[----:B------:R-:W-:Y:S02]  /*0280*/  ISETP.NE.AND P0, PT, R13, RZ, PT ;  /* 0x000000ff0d00720c */ /* 0x000fe40003f05270 */
[----:B------:R-:W-:Y:S02]  /*0290*/  ISETP.NE.OR P4, PT, R3, 0xf, P2 ;  /* 0x0000000f0300780c */ /* 0x000fe40001785670 */
[----:B------:R-:W-:-:S02]  /*02a0*/  ISETP.EQ.OR P5, PT, R15, RZ, !P0 ;  /* 0x000000ff0f00720c */ /* 0x000fc400047a2670 */
[C---:B------:R-:W-:Y:S02]  /*02b0*/  ISETP.NE.OR P2, PT, R3.reuse, 0xf, P6 ;  /* 0x0000000f0300780c */ /* 0x040fe40003745670 */
[----:B------:R-:W-:Y:S02]  /*02c0*/  ISETP.NE.OR P6, PT, R3, RZ, P6 ;  /* 0x000000ff0300720c */ /* 0x000fe400037c5670 */
[CC--:B------:R-:W-:Y:S02]  /*02d0*/  ISETP.GE.AND P1, PT, R21.reuse, R4.reuse, PT ;  /* 0x000000041500720c */ /* 0x0c0fe40003f26270 */
[----:B------:R-:W-:Y:S02]  /*02e0*/  PLOP3.LUT P3, PT, P5, P3, PT, 0xf8, 0x8f ;  /* 0x00000000008f781c */ /* 0x000fe40002f67f70 */
[----:B------:R-:W-:Y:S02]  /*02f0*/  ISETP.GE.AND P5, PT, R14, R5, PT ;  /* 0x000000050e00720c */ /* 0x000fe40003fa6270 */
[----:B------:R-:W-:-:S02]  /*0300*/  ISETP.GE.OR P4, PT, R21, R4, P4 ;  /* 0x000000041500720c */ /* 0x000fc40002786670 */
[----:B------:R-:W-:Y:S02]  /*0310*/  ISETP.GE.OR P2, PT, R21, R4, P2 ;  /* 0x000000041500720c */ /* 0x000fe40001746670 */
[----:B------:R-:W-:Y:S02]  /*0320*/  ISETP.EQ.OR P6, PT, R15, RZ, P6 ;  /* 0x000000ff0f00720c */ /* 0x000fe400037c2670 */
[----:B------:R-:W-:Y:S02]  /*0330*/  ISETP.NE.OR P1, PT, R3, 0xf, P1 ;  /* 0x0000000f0300780c */ /* 0x000fe40000f25670 */
[C---:B------:R-:W-:Y:S01]  /*0340*/  ISETP.NE.OR P0, PT, R16.reuse, RZ, !P0 ;  /* 0x000000ff1000720c */ /* 0x040fe20004705670 */
[----:B0-----:R-:W2:Y:S01]  /*0350*/  @!P3 LDG.E.U8 R17, desc[UR6][R10.64+-0x1] ;  /* 0xffffff060a11b981 */ /* 0x001ea2000c1e1100 */
[----:B------:R-:W-:Y:S02]  /*0360*/  ISETP.NE.OR P5, PT, R16, 0xf, P5 ;  /* 0x0000000f1000780c */ /* 0x000fe40002fa5670 */
[----:B------:R-:W-:-:S02]  /*0370*/  ISETP.EQ.OR P4, PT, R13, RZ, P4 ;  /* 0x000000ff0d00720c */ /* 0x000fc40002782670 */
[CC--:B------:R-:W-:Y:S02]  /*0380*/  ISETP.GE.OR P6, PT, R14.reuse, R5.reuse, P6 ;  /* 0x000000050e00720c */ /* 0x0c0fe400037c6670 */
[----:B------:R-:W-:-:S03]  /*0390*/  ISETP.GE.OR P2, PT, R14, R5, P2 ;  /* 0x000000050e00720c */ /* 0x000fc60001746670 */
[----:B------:R-:W3:Y:S04]  /*03a0*/  @!P1 LDG.E.U8 R7, desc[UR6][R6.64+0x1] ;  /* 0x0000010606079981 */ /* 0x000ee8000c1e1100 */
[----:B------:R-:W4:Y:S04]  /*03b0*/  @!P0 LDG.E.U8 R14, desc[UR6][R10.64] ;  /* 0x000000060a0e8981 */ /* 0x000f28000c1e1100 */
[----:B------:R-:W5:Y:S04]  /*03c0*/  @!P5 LDG.E.U8 R16, desc[UR6][R8.64] ;  /* 0x000000060810d981 */ /* 0x000f68000c1e1100 */
[----:B------:R-:W2:Y:S04]  /*03d0*/  @!P4 LDG.E.U8 R18, desc[UR6][R10.64+0x1] ;  /* 0x000001060a12c981 */ /* 0x000ea8000c1e1100 */
[----:B------:R-:W2:Y:S04]  /*03e0*/  @!P6 LDG.E.U8 R6, desc[UR6][R8.64+-0x1] ;  /* 0xffffff060806e981 */ /* 0x000ea8000c1e1100 */
[----:B-1----:R-:W2:Y:S01]  /*03f0*/  @!P2 LDG.E.U8 R19, desc[UR6][R8.64+0x1] ;  /* 0x000001060813a981 */ /* 0x002ea2000c1e1100 */
[----:B------:R-:W-:-:S03]  /*0400*/  VIADD R4, R4, 0xffffffff ;  /* 0xffffffff04047836 */ /* 0x000fc60000000000 */
[----:B---3--:R0:W-:Y:S02]  /*0410*/  @!P1 STS.U8 [R12+UR4+0x11], R7 ;  /* 0x000011070c009988 */ /* 0x0081e40008000004 */
[C---:B------:R-:W-:Y:S02]  /*0420*/  ISETP.GE.AND P1, PT, R15.reuse, R4, PT ;  /* 0x000000040f00720c */ /* 0x040fe40003f26270 */
[----:B----4-:R0:W-:Y:S04]  /*0430*/  @!P0 STS.U8 [R3+UR4+0x1], R14 ;  /* 0x0000010e03008988 */ /* 0x0101e80008000004 */
[----:B-----5:R0:W-:Y:S04]  /*0440*/  @!P5 STS.U8 [R3+UR4+0x133], R16 ;  /* 0x000133100300d988 */ /* 0x0201e80008000004 */
[----:B--2---:R0:W-:Y:S04]  /*0450*/  @!P3 STS.U8 [UR4], R17 ;  /* 0x00000011ff00b988 */ /* 0x0041e80008000004 */
[----:B------:R0:W-:Y:S04]  /*0460*/  @!P4 STS.U8 [UR4+0x11], R18 ;  /* 0x00001112ff00c988 */ /* 0x0001e80008000004 */
[----:B------:R0:W-:Y:S04]  /*0470*/  @!P6 STS.U8 [UR4+0x132], R6 ;  /* 0x00013206ff00e988 */ /* 0x0001e80008000004 */
[----:B------:R0:W-:Y:S01]  /*0480*/  @!P2 STS.U8 [UR4+0x143], R19 ;  /* 0x00014313ff00a988 */ /* 0x0001e20008000004 */
[----:B------:R-:W-:Y:S01]  /*0490*/  BAR.SYNC.DEFER_BLOCKING 0x0 ;  /* 0x0000000000007b1d */ /* 0x000fe20000010000 */
[----:B------:R-:W-:Y:S01]  /*04a0*/  ISETP.LT.OR P1, PT, R15, 0x1, P1 ;  /* 0x000000010f00780c */ /* 0x000fe20000f21670 */
[----:B------:R-:W-:-:S03]  /*04b0*/  VIADD R4, R5, 0xffffffff ;  /* 0xffffffff05047836 */ /* 0x000fc60000000000 */
[----:B------:R-:W-:-:S04]  /*04c0*/  ISETP.EQ.OR P1, PT, R13, RZ, P1 ;  /* 0x000000ff0d00720c */ /* 0x000fc80000f22670 */
[----:B------:R-:W-:-:S13]  /*04d0*/  ISETP.GE.OR P1, PT, R13, R4, P1 ;  /* 0x000000040d00720c */ /* 0x000fda0000f26670 */
[----:B0-----:R-:W-:Y:S05]  /*04e0*/  @P1 EXIT ;  /* 0x000000000000194d */ /* 0x001fea0003800000 */
[----:B------:R-:W-:Y:S01]  /*04f0*/  LDS.U8 R7, [R0+0x12] ;  /* 0x0000120000077984 */ /* 0x000fe20000000000 */
[----:B------:R-:W-:Y:S03]  /*0500*/  BSSY.RECONVERGENT B0, `(.L_x_202) ;  /* 0x0000020000007945 */ /* 0x000fe60003800200 */
[----:B------:R-:W0:Y:S04]  /*0510*/  LDS.U8 R12, [R0+0x13] ;  /* 0x00001300000c7984 */ /* 0x000e280000000000 */
[----:B------:R-:W-:Y:S04]  /*0520*/  LDS.U8 R3, [R0+-0x12] ;  /* 0xffffee0000037984 */ /* 0x000fe80000000000 */
[----:B------:R-:W1:Y:S04]  /*0530*/  LDS.U8 R6, [R0] ;  /* 0x0000000000067984 */ /* 0x000e680000000000 */
[----:B------:R-:W-:Y:S04]  /*0540*/  LDS.U8 R4, [R0+-0x10] ;  /* 0xfffff00000047984 */ /* 0x000fe80000000000 */
[----:B------:R-:W2:Y:S04]  /*0550*/  LDS.U8 R5, [R0+0x2] ;  /* 0x0000020000057984 */ /* 0x000ea80000000000 */
[----:B------:R-:W3:Y:S04]  /*0560*/  LDS.U8 R10, [R0+-0x11] ;  /* 0xffffef00000a7984 */ /* 0x000ee80000000000 */
[----:B------:R-:W4:Y:S01]  /*0570*/  LDS.U8 R8, [R0+0x14] ;  /* 0x0000140000087984 */ /* 0x000f220000000000 */
[----:B0-----:R-:W-:-:S02]  /*0580*/  IMAD R9, R12, 0x2, R7 ;  /* 0x000000020c097824 */ /* 0x001fc400078e0207 */
[--C-:B-1----:R-:W-:Y:S02]  /*0590*/  IMAD R6, R6, 0x2, R3.reuse ;  /* 0x0000000206067824 */ /* 0x102fe400078e0203 */
[----:B--2---:R-:W-:Y:S02]  /*05a0*/  IMAD R5, R5, 0x2, R4 ;  /* 0x0000000205057824 */ /* 0x004fe400078e0204 */
[----:B---3--:R-:W-:-:S03]  /*05b0*/  IMAD R3, R10, 0x2, R3 ;  /* 0x000000020a037824 */ /* 0x008fc600078e0203 */
[----:B------:R-:W-:Y:S01]  /*05c0*/  IADD3 R5, PT, PT, R5, -R6, -R7 ;  /* 0x8000000605057210 */ /* 0x000fe20007ffe807 */
[----:B----4-:R-:W-:-:S04]  /*05d0*/  IMAD.IADD R9, R8, 0x1, R9 ;  /* 0x0000000108097824 */ /* 0x010fc800078e0209 */
[----:B------:R-:W-:Y:S01]  /*05e0*/  IMAD.IADD R5, R8, 0x1, R5 ;  /* 0x0000000108057824 */ /* 0x000fe200078e0205 */
[----:B------:R-:W-:-:S04]  /*05f0*/  IADD3 R4, PT, PT, -R9, R3, R4 ;  /* 0x0000000309047210 */ /* 0x000fc80007ffe104 */
[----:B------:R-:W-:Y:S02]  /*0600*/  I2FP.F32.S32 R7, R5 ;  /* 0x0000000500077245 */ /* 0x000fe40000201400 */
[----:B------:R-:W-:-:S05]  /*0610*/  I2FP.F32.S32 R4, R4 ;  /* 0x0000000400047245 */ /* 0x000fca0000201400 */
[----:B------:R-:W-:-:S04]  /*0620*/  FMUL R0, R4, R4 ;  /* 0x0000000404007220 */ /* 0x000fc80000400000 */
[----:B------:R-:W-:-:S04]  /*0630*/  FFMA R0, R7, R7, R0 ;  /* 0x0000000707007223 */ /* 0x000fc80000000000 */
[----:B------:R-:W-:Y:S01]  /*0640*/  VIADD R6, R0, 0xf3000000 ;  /* 0xf300000000067836 */ /* 0x000fe20000000000 */
[----:B------:R0:W1:Y:S04]  /*0650*/  MUFU.RSQ R3, R0 ;  /* 0x0000000000037308 */ /* 0x0000680000001400 */
[----:B------:R-:W-:-:S13]  /*0660*/  ISETP.GT.U32.AND P0, PT, R6, 0x727fffff, PT ;  /* 0x727fffff0600780c */ /* 0x000fda0003f04070 */
[----:B01----:R-:W-:Y:S05]  /*0670*/  @!P0 BRA `(.L_x_203) ;  /* 0x0000000000108947 */ /* 0x003fea0003800000 */
[----:B------:R-:W-:-:S07]  /*0680*/  MOV R11, 0x6a0 ;  /* 0x000006a0000b7802 */ /* 0x000fce0000000f00 */
[----:B------:R-:W-:Y:S05]  /*0690*/  CALL.REL.NOINC `($__internal_3_$__cuda_sm20_sqrt_rn_f32_slowpath) ;  /* 0x0000000000ec7944 */ /* 0x000fea0003c00000 */
[----:B------:R-:W-:Y:S01]  /*06a0*/  IMAD.MOV.U32 R11, RZ, RZ, R3 ;  /* 0x000000ffff0b7224 */ /* 0x000fe200078e0003 */
[----:B------:R-:W-:Y:S06]  /*06b0*/  BRA `(.L_x_204) ;  /* 0x0000000000107947 */ /* 0x000fec0003800000 */
.L_x_203:
[----:B------:R-:W-:Y:S01]  /*06c0*/  FMUL.FTZ R11, R0, R3 ;  /* 0x00000003000b7220 */ /* 0x000fe20000410000 */
[----:B------:R-:W-:-:S03]  /*06d0*/  FMUL.FTZ R3, R3, 0.5 ;  /* 0x3f00000003037820 */ /* 0x000fc60000410000 */
[----:B------:R-:W-:-:S04]  /*06e0*/  FFMA R0, -R11, R11, R0 ;  /* 0x0000000b0b007223 */ /* 0x000fc80000000100 */
[----:B------:R-:W-:-:S07]  /*06f0*/  FFMA R11, R0, R3, R11 ;  /* 0x00000003000b7223 */ /* 0x000fce000000000b */
.L_x_204:
[----:B------:R-:W-:Y:S05]  /*0700*/  BSYNC.RECONVERGENT B0 ;  /* 0x0000000000007941 */ /* 0x000fea0003800200 */
.L_x_202:
[----:B------:R-:W0:Y:S01]  /*0710*/  LDC.64 R8, c[0x0][0x388] ;  /* 0x0000e200ff087b82 */ /* 0x000e220000000a00 */
[CC--:B------:R-:W-:Y:S01]  /*0720*/  FSETP.GT.AND P2, PT, |R4|.reuse, |R7|.reuse, PT ;  /* 0x400000070400720b */ /* 0x0c0fe20003f44200 */
[----:B------:R-:W-:Y:S03]  /*0730*/  BSSY.RECONVERGENT B0, `(.L_x_205) ;  /* 0x0000010000007945 */ /* 0x000fe60003800200 */
[----:B------:R-:W-:Y:S02]  /*0740*/  FSEL R3, |R4|, |R7|, P2 ;  /* 0x4000000704037208 */ /* 0x000fe40001000200 */
[----:B------:R-:W-:Y:S02]  /*0750*/  FSEL R0, |R7|, |R4|, P2 ;  /* 0x4000000407007208 */ /* 0x000fe40001000200 */
[----:B------:R-:W1:Y:S08]  /*0760*/  MUFU.RCP R6, R3 ;  /* 0x0000000300067308 */ /* 0x000e700000001000 */
[----:B------:R-:W2:Y:S01]  /*0770*/  FCHK P0, R0, R3 ;  /* 0x0000000300007302 */ /* 0x000ea20000000000 */
[----:B0-----:R-:W-:-:S04]  /*0780*/  IMAD.WIDE R8, R2, 0x4, R8 ;  /* 0x0000000402087825 */ /* 0x001fc800078e0208 */
[----:B-1----:R-:W-:Y:S01]  /*0790*/  FFMA R13, -R3, R6, 1 ;  /* 0x3f800000030d7423 */ /* 0x002fe20000000106 */
[----:B------:R0:W-:Y:S03]  /*07a0*/  STG.E desc[UR6][R8.64], R11 ;  /* 0x0000000b08007986 */ /* 0x0001e6000c101906 */
[----:B------:R-:W-:-:S04]  /*07b0*/  FFMA R13, R6, R13, R6 ;  /* 0x0000000d060d7223 */ /* 0x000fc80000000006 */
[----:B------:R-:W-:-:S04]  /*07c0*/  FFMA R6, R0, R13, RZ ;  /* 0x0000000d00067223 */ /* 0x000fc800000000ff */
[----:B------:R-:W-:-:S04]  /*07d0*/  FFMA R10, -R3, R6, R0 ;  /* 0x00000006030a7223 */ /* 0x000fc80000000100 */
[----:B------:R-:W-:Y:S01]  /*07e0*/  FFMA R6, R13, R10, R6 ;  /* 0x0000000a0d067223 */ /* 0x000fe20000000006 */
[----:B0-2---:R-:W-:Y:S06]  /*07f0*/  @!P0 BRA `(.L_x_206) ;  /* 0x00000000000c8947 */ /* 0x005fec0003800000 */
[----:B------:R-:W-:-:S07]  /*0800*/  MOV R6, 0x820 ;  /* 0x0000082000067802 */ /* 0x000fce0000000f00 */
[----:B------:R-:W-:Y:S05]  /*0810*/  CALL.REL.NOINC `($__internal_4_$__cuda_sm3x_div_rn_noftz_f32_slowpath) ;  /* 0x0000000000e47944 */ /* 0x000fea0003c00000 */
[----:B------:R-:W-:-:S07]  /*0820*/  IMAD.MOV.U32 R6, RZ, RZ, R0 ;  /* 0x000000ffff067224 */ /* 0x000fce00078e0000 */
.L_x_206:
[----:B------:R-:W-:Y:S05]  /*0830*/  BSYNC.RECONVERGENT B0 ;  /* 0x0000000000007941 */ /* 0x000fea0003800200 */
.L_x_205:
[----:B------:R-:W-:Y:S02]  /*0840*/  IMAD.MOV.U32 R9, RZ, RZ, 0x3b33710b ;  /* 0x3b33710bff097424 */ /* 0x000fe400078e00ff */
[----:B------:R-:W-:Y:S01]  /*0850*/  FMUL R0, R6, R6 ;  /* 0x0000000606007220 */ /* 0x000fe20000400000 */
[----:B------:R-:W-:Y:S01]  /*0860*/  IMAD.MOV.U32 R8, RZ, RZ, 0x3f6ee581 ;  /* 0x3f6ee581ff087424 */ /* 0x000fe200078e00ff */
[----:B------:R-:W-:Y:S02]  /*0870*/  ISETP.GE.AND P0, PT, R5, RZ, PT ;  /* 0x000000ff0500720c */ /* 0x000fe40003f06270 */
[----:B------:R-:W-:Y:S01]  /*0880*/  FFMA R9, R0, R9, -0.015681877732276916504 ;  /* 0xbc80774800097423 */ /* 0x000fe20000000009 */
[----:B------:R-:W-:Y:S02]  /*0890*/  FSETP.NEU.AND P3, PT, |R7|, |R4|, PT ;  /* 0x400000040700720b */ /* 0x000fe40003f6d200 */
[----:B------:R-:W-:Y:S01]  /*08a0*/  FSEL R5, R8, 1.8663789033889770508, P2 ;  /* 0x3feee58108057808 */ /* 0x000fe20001000000 */
[----:B------:R-:W-:Y:S01]  /*08b0*/  FFMA R9, R0, R9, 0.042200751602649688721 ;  /* 0x3d2cdab200097423 */ /* 0x000fe20000000009 */
[----:B------:R-:W-:-:S03]  /*08c0*/  FSETP.NEU.AND P1, PT, R3, RZ, PT ;  /* 0x000000ff0300720b */ /* 0x000fc60003f2d000 */
[----:B------:R-:W-:-:S04]  /*08d0*/  FFMA R9, R0, R9, -0.074792981147766113281 ;  /* 0xbd992d1000097423 */ /* 0x000fc80000000009 */
[----:B------:R-:W-:-:S04]  /*08e0*/  FFMA R9, R0, R9, 0.10640415549278259277 ;  /* 0x3dd9ea6c00097423 */ /* 0x000fc80000000009 */
[----:B------:R-:W-:-:S04]  /*08f0*/  FFMA R9, R0, R9, -0.14207722246646881104 ;  /* 0xbe117cb100097423 */ /* 0x000fc80000000009 */
[----:B------:R-:W-:-:S04]  /*0900*/  FFMA R9, R0, R9, 0.19993925094604492188 ;  /* 0x3e4cbce000097423 */ /* 0x000fc80000000009 */
[----:B------:R-:W-:-:S04]  /*0910*/  FFMA R9, R0, R9, -0.33333197236061096191 ;  /* 0xbeaaaa7d00097423 */ /* 0x000fc80000000009 */
[----:B------:R-:W-:-:S04]  /*0920*/  FMUL R9, R0, R9 ;  /* 0x0000000900097220 */ /* 0x000fc80000400000 */
[----:B------:R-:W-:-:S04]  /*0930*/  FFMA R9, R9, R6, R6 ;  /* 0x0000000609097223 */ /* 0x000fc80000000006 */
[----:B------:R-:W-:-:S05]  /*0940*/  FFMA R0, R8, 1.6832555532455444336, -R9 ;  /* 0x3fd774eb08007823 */ /* 0x000fca0000000809 */
[-C--:B------:R-:W-:Y:S02]  /*0950*/  FSEL R11, R0, R9.reuse, P2 ;  /* 0x00000009000b7208 */ /* 0x080fe40001000000 */
[----:B------:R-:W-:-:S05]  /*0960*/  FSEL R0, R9, -R9, P2 ;  /* 0x8000000909007208 */ /* 0x000fca0001000000 */
[----:B------:R-:W-:Y:S01]  /*0970*/  @!P0 FFMA R11, R5, 1.6832555532455444336, R0 ;  /* 0x3fd774eb050b8823 */ /* 0x000fe20000000000 */
[----:B------:R-:W-:-:S05]  /*0980*/  IMAD.MOV.U32 R0, RZ, RZ, 0x4016cbe4 ;  /* 0x4016cbe4ff007424 */ /* 0x000fca00078e00ff */
[----:B------:R-:W-:Y:S01]  /*0990*/  @!P3 FSEL R11, R0, 0.78539818525314331055, !P0 ;  /* 0x3f490fdb000bb808 */ /* 0x000fe20004000000 */
[--C-:B------:R-:W-:Y:S01]  /*09a0*/  FADD R0, |R7|, |R4|.reuse ;  /* 0x4000000407007221 */ /* 0x100fe20000000200 */
[----:B------:R-:W-:Y:S01]  /*09b0*/  @!P1 FSEL R11, RZ, 3.1415927410125732422, P0 ;  /* 0x40490fdbff0b9808 */ /* 0x000fe20000000000 */
[----:B------:R-:W0:Y:S03]  /*09c0*/  LDC.64 R6, c[0x0][0x390] ;  /* 0x0000e400ff067b82 */ /* 0x000e260000000a00 */
[----:B------:R-:W-:Y:S02]  /*09d0*/  FSETP.NAN.AND P0, PT, R0, R0, PT ;  /* 0x000000000000720b */ /* 0x000fe40003f08000 */
[----:B------:R-:W-:-:S04]  /*09e0*/  LOP3.LUT R11, R11, 0x80000000, R4, 0xb8, !PT ;  /* 0x800000000b0b7812 */ /* 0x000fc800078eb804 */
[----:B------:R-:W-:-:S04]  /*09f0*/  FSEL R11, R0, R11, P0 ;  /* 0x0000000b000b7208 */ /* 0x000fc80000000000 */
[----:B------:R-:W-:Y:S01]  /*0a00*/  FSETP.GEU.AND P0, PT, R11, RZ, PT ;  /* 0x000000ff0b00720b */ /* 0x000fe20003f0e000 */
[----:B0-----:R-:W-:-:S12]  /*0a10*/  IMAD.WIDE R2, R2, 0x4, R6 ;  /* 0x0000000402027825 */ /* 0x001fd800078e0206 */
[----:B------:R-:W-:-:S05]  /*0a20*/  @!P0 FADD R11, R11, 3.1415927410125732422 ;  /* 0x40490fdb0b0b8421 */ /* 0x000fca0000000000 */
[----:B------:R-:W-:Y:S01]  /*0a30*/  STG.E desc[UR6][R2.64], R11 ;  /* 0x0000000b02007986 */ /* 0x000fe2000c101906 */
[----:B------:R-:W-:Y:S05]  /*0a40*/  EXIT ;  /* 0x000000000000794d */ /* 0x000fea0003800000 */
        .weak           $__internal_3_$__cuda_sm20_sqrt_rn_f32_slowpath
        .type           $__internal_3_$__cuda_sm20_sqrt_rn_f32_slowpath,@function
        .size           $__internal_3_$__cuda_sm20_sqrt_rn_f32_slowpath,($__internal_4_$__cuda_sm3x_div_rn_noftz_f32_slowpath - $__internal_3_$__cuda_sm20_sqrt_rn_f32_slowpath)
$__internal_3_$__cuda_sm20_sqrt_rn_f32_slowpath:
[----:B------:R-:W-:-:S13]  /*0a50*/  LOP3.LUT P0, RZ, R0, 0x7fffffff, RZ, 0xc0, !PT ;  /* 0x7fffffff00ff7812 */ /* 0x000fda000780c0ff */
[----:B------:R-:W-:Y:S01]  /*0a60*/  @!P0 IMAD.MOV.U32 R3, RZ, RZ, R0 ;  /* 0x000000ffff038224 */ /* 0x000fe200078e0000 */
[----:B------:R-:W-:Y:S06]  /*0a70*/  @!P0 BRA `(.L_x_207) ;  /* 0x0000000000408947 */ /* 0x000fec0003800000 */
[----:B------:R-:W-:-:S13]  /*0a80*/  FSETP.GEU.FTZ.AND P0, PT, R0, RZ, PT ;  /* 0x000000ff0000720b */ /* 0x000fda0003f1e000 */
[----:B------:R-:W-:Y:S01]  /*0a90*/  @!P0 IMAD.MOV.U32 R3, RZ, RZ, 0x7fffffff ;  /* 0x7fffffffff038424 */ /* 0x000fe200078e00ff */
[----:B------:R-:W-:Y:S06]  /*0aa0*/  @!P0 BRA `(.L_x_207) ;  /* 0x0000000000348947 */ /* 0x000fec0003800000 */
[----:B------:R-:W-:-:S13]  /*0ab0*/  FSETP.GTU.FTZ.AND P0, PT, |R0|, +INF , PT ;  /* 0x7f8000000000780b */ /* 0x000fda0003f1c200 */
[----:B------:R-:W-:Y:S01]  /*0ac0*/  @P0 FADD.FTZ R3, R0, 1 ;  /* 0x3f80000000030421 */ /* 0x000fe20000010000 */
[----:B------:R-:W-:Y:S06]  /*0ad0*/  @P0 BRA `(.L_x_207) ;  /* 0x0000000000280947 */ /* 0x000fec0003800000 */
[----:B------:R-:W-:-:S13]  /*0ae0*/  FSETP.NEU.FTZ.AND P0, PT, |R0|, +INF , PT ;  /* 0x7f8000000000780b */ /* 0x000fda0003f1d200 */
[----:B------:R-:W-:-:S04]  /*0af0*/  @P0 FFMA R6, R0, 1.84467440737095516160e+19, RZ ;  /* 0x5f80000000060823 */ /* 0x000fc800000000ff */
[----:B------:R-:W0:Y:S02]  /*0b00*/  @P0 MUFU.RSQ R3, R6 ;  /* 0x0000000600030308 */ /* 0x000e240000001400 */
[----:B0-----:R-:W-:Y:S01]  /*0b10*/  @P0 FMUL.FTZ R9, R6, R3 ;  /* 0x0000000306090220 */ /* 0x001fe20000410000 */
[----:B------:R-:W-:Y:S01]  /*0b20*/  @P0 FMUL.FTZ R10, R3, 0.5 ;  /* 0x3f000000030a0820 */ /* 0x000fe20000410000 */
[----:B------:R-:W-:Y:S02]  /*0b30*/  @!P0 IMAD.MOV.U32 R3, RZ, RZ, R0 ;  /* 0x000000ffff038224 */ /* 0x000fe400078e0000 */
[----:B------:R-:W-:-:S04]  /*0b40*/  @P0 FADD.FTZ R8, -R9, -RZ ;  /* 0x800000ff09080221 */ /* 0x000fc80000010100 */
[----:B------:R-:W-:-:S04]  /*0b50*/  @P0 FFMA R8, R9, R8, R6 ;  /* 0x0000000809080223 */ /* 0x000fc80000000006 */
[----:B------:R-:W-:-:S04]  /*0b60*/  @P0 FFMA R8, R8, R10, R9 ;  /* 0x0000000a08080223 */ /* 0x000fc80000000009 */
[----:B------:R-:W-:-:S07]  /*0b70*/  @P0 FMUL.FTZ R3, R8, 2.3283064365386962891e-10 ;  /* 0x2f80000008030820 */ /* 0x000fce0000410000 */
.L_x_207:
[----:B------:R-:W-:Y:S02]  /*0b80*/  IMAD.MOV.U32 R8, RZ, RZ, R11 ;  /* 0x000000ffff087224 */ /* 0x000fe400078e000b */
[----:B------:R-:W-:-:S04]  /*0b90*/  IMAD.MOV.U32 R9, RZ, RZ, 0x0 ;  /* 0x00000000ff097424 */ /* 0x000fc800078e00ff */
[----:B------:R-:W-:Y:S05]  /*0ba0*/  RET.REL.NODEC R8 `(_Z8sobelKerPKhPfS1_ii) ;  /* 0xfffffff408147950 */ /* 0x000fea0003c3ffff */
        .weak           $__internal_4_$__cuda_sm3x_div_rn_noftz_f32_slowpath
        .type           $__internal_4_$__cuda_sm3x_div_rn_noftz_f32_slowpath,@function
        .size           $__internal_4_$__cuda_sm3x_div_rn_noftz_f32_slowpath,(.L_x_224 - $__internal_4_$__cuda_sm3x_div_rn_noftz_f32_slowpath)
$__internal_4_$__cuda_sm3x_div_rn_noftz_f32_slowpath:
[--C-:B------:R-:W-:Y:S01]  /*0bb0*/  SHF.R.U32.HI R9, RZ, 0x17, R3.reuse ;  /* 0x00000017ff097819 */ /* 0x100fe20000011603 */
[----:B------:R-:W-:Y:S01]  /*0bc0*/  BSSY.RECONVERGENT B1, `(.L_x_208) ;  /* 0x0000064000017945 */ /* 0x000fe20003800200 */
[--C-:B------:R-:W-:Y:S01]  /*0bd0*/  SHF.R.U32.HI R8, RZ, 0x17, R0.reuse ;  /* 0x00000017ff087819 */ /* 0x100fe20000011600 */
[----:B------:R-:W-:Y:S01]  /*0be0*/  IMAD.MOV.U32 R11, RZ, RZ, R0 ;  /* 0x000000ffff0b7224 */ /* 0x000fe200078e0000 */
[----:B------:R-:W-:Y:S01]  /*0bf0*/  LOP3.LUT R9, R9, 0xff, RZ, 0xc0, !PT ;  /* 0x000000ff09097812 */ /* 0x000fe200078ec0ff */
[----:B------:R-:W-:Y:S01]  /*0c00*/  IMAD.MOV.U32 R12, RZ, RZ, R3 ;  /* 0x000000ffff0c7224 */ /* 0x000fe200078e0003 */
[----:B------:R-:W-:-:S03]  /*0c10*/  LOP3.LUT R10, R8, 0xff, RZ, 0xc0, !PT ;  /* 0x000000ff080a7812 */ /* 0x000fc600078ec0ff */
[----:B------:R-:W-:Y:S02]  /*0c20*/  VIADD R14, R9, 0xffffffff ;  /* 0xffffffff090e7836 */ /* 0x000fe40000000000 */
[----:B------:R-:W-:-:S03]  /*0c30*/  VIADD R13, R10, 0xffffffff ;  /* 0xffffffff0a0d7836 */ /* 0x000fc60000000000 */
[----:B------:R-:W-:-:S04]  /*0c40*/  ISETP.GT.U32.AND P0, PT, R14, 0xfd, PT ;  /* 0x000000fd0e00780c */ /* 0x000fc80003f04070 */
[----:B------:R-:W-:-:S13]  /*0c50*/  ISETP.GT.U32.OR P0, PT, R13, 0xfd, P0 ;  /* 0x000000fd0d00780c */ /* 0x000fda0000704470 */
[----:B------:R-:W-:Y:S01]  /*0c60*/  @!P0 IMAD.MOV.U32 R8, RZ, RZ, RZ ;  /* 0x000000ffff088224 */ /* 0x000fe200078e00ff */
        /* <DEDUP_REMOVED lines=19> */
[----:B------:R-:W-:Y:S02]  /*0da0*/  @P0 IMAD.MOV.U32 R8, RZ, RZ, RZ ;  /* 0x000000ffff080224 */ /* 0x000fe400078e00ff */
[----:B------:R-:W-:Y:S01]  /*0db0*/  @!P0 FFMA R11, R0, 1.84467440737095516160e+19, RZ ;  /* 0x5f800000000b8823 */ /* 0x000fe200000000ff */
[----:B------:R-:W-:Y:S02]  /*0dc0*/  @!P0 IMAD.MOV.U32 R8, RZ, RZ, -0x40 ;  /* 0xffffffc0ff088424 */ /* 0x000fe400078e00ff */
[----:B------:R-:W-:Y:S02]  /*0dd0*/  @!P1 FFMA R12, R3, 1.84467440737095516160e+19, RZ ;  /* 0x5f800000030c9823 */ /* 0x000fe400000000ff */
[----:B------:R-:W-:-:S07]  /*0de0*/  @!P1 VIADD R8, R8, 0x40 ;  /* 0x0000004008089836 */ /* 0x000fce0000000000 */
.L_x_209:
[----:B------:R-:W-:Y:S01]  /*0df0*/  LEA R13, R9, 0xc0800000, 0x17 ;  /* 0xc0800000090d7811 */ /* 0x000fe200078eb8ff */
[----:B------:R-:W-:Y:S01]  /*0e00*/  VIADD R10, R10, 0xffffff81 ;  /* 0xffffff810a0a7836 */ /* 0x000fe20000000000 */
[----:B------:R-:W-:Y:S03]  /*0e10*/  BSSY.RECONVERGENT B2, `(.L_x_214) ;  /* 0x0000035000027945 */ /* 0x000fe60003800200 */
[----:B------:R-:W-:Y:S02]  /*0e20*/  IMAD.IADD R13, R12, 0x1, -R13 ;  /* 0x000000010c0d7824 */ /* 0x000fe400078e0a0d */
[----:B------:R-:W-:Y:S02]  /*0e30*/  IMAD R0, R10, -0x800000, R11 ;  /* 0xff8000000a007824 */ /* 0x000fe400078e020b */
        /* <DEDUP_REMOVED lines=8> */
[----:B------:R-:W-:Y:S02]  /*0ec0*/  FFMA R12, R15, R17, R0 ;  /* 0x000000110f0c7223 */ /* 0x000fe40000000000 */
[----:B------:R-:W-:Y:S02]  /*0ed0*/  IMAD.IADD R11, R11, 0x1, R8 ;  /* 0x000000010b0b7824 */ /* 0x000fe400078e0208 */
[----:B------:R-:W-:-:S05]  /*0ee0*/  FFMA R0, R14, R12, R17 ;  /* 0x0000000c0e007223 */ /* 0x000fca0000000011 */
[----:B------:R-:W-:-:S04]  /*0ef0*/  SHF.R.U32.HI R9, RZ, 0x17, R0 ;  /* 0x00000017ff097819 */ /* 0x000fc80000011600 */
[----:B------:R-:W-:-:S05]  /*0f00*/  LOP3.LUT R9, R9, 0xff, RZ, 0xc0, !PT ;  /* 0x000000ff09097812 */ /* 0x000fca00078ec0ff */
[----:B------:R-:W-:-:S04]  /*0f10*/  IMAD.IADD R13, R9, 0x1, R11 ;  /* 0x00000001090d7824 */ /* 0x000fc800078e020b */
[----:B------:R-:W-:-:S05]  /*0f20*/  VIADD R8, R13, 0xffffffff ;  /* 0xffffffff0d087836 */ /* 0x000fca0000000000 */
        /* <DEDUP_REMOVED lines=10> */
[C---:B------:R-:W-:Y:S02]  /*0fd0*/  VIADD R11, R13.reuse, 0x20 ;  /* 0x000000200d0b7836 */ /* 0x040fe40000000000 */
[-CC-:B------:R-:W-:Y:S01]  /*0fe0*/  FFMA.RM R9, R14, R12.reuse, R17.reuse ;  /* 0x0000000c0e097223 */ /* 0x180fe20000004011 */
[C---:B------:R-:W-:Y:S02]  /*0ff0*/  ISETP.NE.AND P3, PT, R13.reuse, RZ, PT ;  /* 0x000000ff0d00720c */ /* 0x040fe40003f65270 */
[----:B------:R-:W-:Y:S01]  /*1000*/  LOP3.LUT R10, R8, 0x7fffff, RZ, 0xc0, !PT ;  /* 0x007fffff080a7812 */ /* 0x000fe200078ec0ff */
[----:B------:R-:W-:Y:S01]  /*1010*/  FFMA.RP R8, R14, R12, R17 ;  /* 0x0000000c0e087223 */ /* 0x000fe20000008011 */
[----:B------:R-:W-:Y:S01]  /*1020*/  IMAD.MOV R12, RZ, RZ, -R13 ;  /* 0x000000ffff0c7224 */ /* 0x000fe200078e0a0d */
[----:B------:R-:W-:Y:S02]  /*1030*/  ISETP.NE.AND P1, PT, R13, RZ, PT ;  /* 0x000000ff0d00720c */ /* 0x000fe40003f25270 */
[----:B------:R-:W-:-:S02]  /*1040*/  LOP3.LUT R10, R10, 0x800000, RZ, 0xfc, !PT ;  /* 0x008000000a0a7812 */ /* 0x000fc400078efcff */
[----:B------:R-:W-:Y:S02]  /*1050*/  FSETP.NEU.FTZ.AND P0, PT, R8, R9, PT ;  /* 0x000000090800720b */ /* 0x000fe40003f1d000 */
[----:B------:R-:W-:Y:S02]  /*1060*/  SHF.L.U32 R11, R10, R11, RZ ;  /* 0x0000000b0a0b7219 */ /* 0x000fe400000006ff */
[----:B------:R-:W-:Y:S02]  /*1070*/  SEL R9, R12, RZ, P3 ;  /* 0x000000ff0c097207 */ /* 0x000fe40001800000 */
[----:B------:R-:W-:Y:S02]  /*1080*/  ISETP.NE.AND P1, PT, R11, RZ, P1 ;  /* 0x000000ff0b00720c */ /* 0x000fe40000f25270 */
[----:B------:R-:W-:Y:S02]  /*1090*/  SHF.R.U32.HI R9, RZ, R9, R10 ;  /* 0x00000009ff097219 */ /* 0x000fe4000001160a */
[----:B------:R-:W-:-:S02]  /*10a0*/  PLOP3.LUT P0, PT, P0, P1, PT, 0xf8, 0x8f ;  /* 0x00000000008f781c */ /* 0x000fc40000703f70 */
[----:B------:R-:W-:Y:S02]  /*10b0*/  SHF.R.U32.HI R11, RZ, 0x1, R9 ;  /* 0x00000001ff0b7819 */ /* 0x000fe40000011609 */
[----:B------:R-:W-:-:S04]  /*10c0*/  SEL R8, RZ, 0x1, !P0 ;  /* 0x00000001ff087807 */ /* 0x000fc80004000000 */
[----:B------:R-:W-:-:S04]  /*10d0*/  LOP3.LUT R8, R8, 0x1, R11, 0xf8, !PT ;  /* 0x0000000108087812 */ /* 0x000fc800078ef80b */
[----:B------:R-:W-:-:S05]  /*10e0*/  LOP3.LUT R8, R8, R9, RZ, 0xc0, !PT ;  /* 0x0000000908087212 */ /* 0x000fca00078ec0ff */
[----:B------:R-:W-:-:S05]  /*10f0*/  IMAD.IADD R11, R11, 0x1, R8 ;  /* 0x000000010b0b7824 */ /* 0x000fca00078e0208 */
[----:B------:R-:W-:Y:S01]  /*1100*/  LOP3.LUT R0, R11, R0, RZ, 0xfc, !PT ;  /* 0x000000000b007212 */ /* 0x000fe200078efcff */
[----:B------:R-:W-:Y:S06]  /*1110*/  BRA `(.L_x_217) ;  /* 0x0000000000107947 */ /* 0x000fec0003800000 */
.L_x_216:
[----:B------:R-:W-:-:S04]  /*1120*/  LOP3.LUT R0, R0, 0x80000000, RZ, 0xc0, !PT ;  /* 0x8000000000007812 */ /* 0x000fc800078ec0ff */
[----:B------:R-:W-:Y:S01]  /*1130*/  LOP3.LUT R0, R0, 0x7f800000, RZ, 0xfc, !PT ;  /* 0x7f80000000007812 */ /* 0x000fe200078efcff */
[----:B------:R-:W-:Y:S06]  /*1140*/  BRA `(.L_x_217) ;  /* 0x0000000000047947 */ /* 0x000fec0003800000 */
.L_x_215:
[----:B------:R-:W-:-:S07]  /*1150*/  IMAD R0, R11, 0x800000, R0 ;  /* 0x008000000b007824 */ /* 0x000fce00078e0200 */
.L_x_217:
[----:B------:R-:W-:Y:S05]  /*1160*/  BSYNC.RECONVERGENT B2 ;  /* 0x0000000000027941 */ /* 0x000fea0003800200 */
.L_x_214:
[----:B------:R-:W-:Y:S05]  /*1170*/  BRA `(.L_x_218) ;  /* 0x0000000000207947 */ /* 0x000fea0003800000 */
.L_x_213:
[----:B------:R-:W-:-:S04]  /*1180*/  LOP3.LUT R0, R12, 0x80000000, R11, 0x48, !PT ;  /* 0x800000000c007812 */ /* 0x000fc800078e480b */
[----:B------:R-:W-:Y:S01]  /*1190*/  LOP3.LUT R0, R0, 0x7f800000, RZ, 0xfc, !PT ;  /* 0x7f80000000007812 */ /* 0x000fe200078efcff */
[----:B------:R-:W-:Y:S06]  /*11a0*/  BRA `(.L_x_218) ;  /* 0x0000000000147947 */ /* 0x000fec0003800000 */
.L_x_212:
[----:B------:R-:W-:Y:S01]  /*11b0*/  LOP3.LUT R0, R12, 0x80000000, R11, 0x48, !PT ;  /* 0x800000000c007812 */ /* 0x000fe200078e480b */
[----:B------:R-:W-:Y:S06]  /*11c0*/  BRA `(.L_x_218) ;  /* 0x00000000000c7947 */ /* 0x000fec0003800000 */
.L_x_211:
[----:B------:R-:W0:Y:S01]  /*11d0*/  MUFU.RSQ R0, -QNAN ;  /* 0xffc0000000007908 */ /* 0x000e220000001400 */
[----:B------:R-:W-:Y:S05]  /*11e0*/  BRA `(.L_x_218) ;  /* 0x0000000000047947 */ /* 0x000fea0003800000 */
.L_x_210:
[----:B------:R-:W-:-:S07]  /*11f0*/  FADD.FTZ R0, R0, R3 ;  /* 0x0000000300007221 */ /* 0x000fce0000010000 */
.L_x_218:
[----:B------:R-:W-:Y:S05]  /*1200*/  BSYNC.RECONVERGENT B1 ;  /* 0x0000000000017941 */ /* 0x000fea0003800200 */
.L_x_208:
[----:B------:R-:W-:Y:S02]  /*1210*/  IMAD.MOV.U32 R8, RZ, RZ, R6 ;  /* 0x000000ffff087224 */ /* 0x000fe400078e0006 */
[----:B------:R-:W-:-:S04]  /*1220*/  IMAD.MOV.U32 R9, RZ, RZ, 0x0 ;  /* 0x00000000ff097424 */ /* 0x000fc800078e00ff */
[----:B0-----:R-:W-:Y:S05]  /*1230*/  RET.REL.NODEC R8 `(_Z8sobelKerPKhPfS1_ii) ;  /* 0xffffffec08707950 */ /* 0x001fea0003c3ffff */
.L_x_219:
        /* <DEDUP_REMOVED lines=12> */
.L_x_224:


//--------------------- .nv.shared._Z9threshKerPKfP3DetPifii --------------------------
	.section	.nv.shared._Z9threshKerPKfP3DetPifii,"aw",@nobits
	.sectionflags	@""
	.align	16
	.zero		1024


//--------------------- .nv.shared.reserved.0     --------------------------
	.section	.nv.shared.reserved.0,"aw",@nobits
	.weak		__nv_reservedSMEM_offset_0_alias
	.size		__nv_reservedSMEM_offset_0_alias, 0, 64
	.other		__nv_reservedSMEM_offset_0_alias,@"STO_CUDA_RESERVED_SHARED STV_DEFAULT"
__nv_reservedSMEM_offset_0_alias:
	.zero		0
	.zero		64


//--------------------- .nv.shared._Z6dotKerPKfPfi --------------------------
	.section	.nv.shared._Z6dotKerPKfPfi,"aw",@nobits
	.sectionflags	@""
	.align	16
	.zero		1024


//--------------------- .nv.shared._Z9gatherKerPKfPfiiii --------------------------
	.section	.nv.shared._Z9gatherKerPKfPfiiii,"aw",@nobits
	.sectionflags	@""
	.align	16
	.zero		1024


//--------------------- .nv.shared._Z8blockKerPKfPfiii --------------------------
	.section	.nv.shared._Z8blockKerPKfPfiii,"aw",@nobits
	.sectionflags	@""
	.align	16
	.zero		1024


//--------------------- .nv.shared._Z7cellKerPKfS0_Pfiii --------------------------
	.section	.nv.shared._Z7cellKerPKfS0_Pfiii,"aw",@nobits
	.sectionflags	@""
	.align	16
	.zero		1024


//--------------------- .nv.shared._Z8sobelKerPKhPfS1_ii --------------------------
	.section	.nv.shared._Z8sobelKerPKhPfS1_ii,"aw",@nobits
	.sectionflags	@""
	.align	16
	.zero		1024


//--------------------- .nv.constant0._Z9threshKerPKfP3DetPifii --------------------------
	.section	.nv.constant0._Z9threshKerPKfP3DetPifii,"a",@progbits
	.sectionflags	@""
	.align	4
.nv.constant0._Z9threshKerPKfP3DetPifii:
	.zero		932


//--------------------- .nv.constant0._Z6dotKerPKfPfi --------------------------
	.section	.nv.constant0._Z6dotKerPKfPfi,"a",@progbits
	.sectionflags	@""
	.align	4
.nv.constant0._Z6dotKerPKfPfi:
	.zero		916


//--------------------- .nv.constant0._Z9gatherKerPKfPfiiii --------------------------
	.section	.nv.constant0._Z9gatherKerPKfPfiiii,"a",@progbits
	.sectionflags	@""
	.align	4
.nv.constant0._Z9gatherKerPKfPfiiii:
	.zero		928


//--------------------- .nv.constant0._Z8blockKerPKfPfiii --------------------------
	.section	.nv.constant0._Z8blockKerPKfPfiii,"a",@progbits
	.sectionflags	@""
	.align	4
.nv.constant0._Z8blockKerPKfPfiii:
	.zero		924


//--------------------- .nv.constant0._Z7cellKerPKfS0_Pfiii --------------------------
	.section	.nv.constant0._Z7cellKerPKfS0_Pfiii,"a",@progbits
	.sectionflags	@""
	.align	4
.nv.constant0._Z7cellKerPKfS0_Pfiii:
	.zero		932


//--------------------- .nv.constant0._Z8sobelKerPKhPfS1_ii --------------------------
	.section	.nv.constant0._Z8sobelKerPKhPfS1_ii,"a",@progbits
	.sectionflags	@""
	.align	4
.nv.constant0._Z8sobelKerPKhPfS1_ii:
	.zero		928


//--------------------- SYMBOLS --------------------------

	.type		.nv.reservedSmem.offset0,@object
	.size		.nv.reservedSmem.offset0,0x4
	.type		.nv.reservedSmem.cap,@object
	.size		.nv.reservedSmem.cap,0x4
